// auto-generated by cutlass_sweep.gemm — config: {"arch": "sm_90", "cluster_m": 1, "cluster_n": 2, "dtype": "fp16", "dtype_b": "fp16", "layout": "tn", "stages": 4, "tile_k": 64, "tile_m": 128, "tile_n": 128}
#include "cutlass/cutlass.h"
#include "cutlass/gemm/collective/collective_builder.hpp"
#include "cutlass/gemm/device/gemm_universal_adapter.h"
#include "cutlass/gemm/kernel/gemm_universal.hpp"
#include "cutlass/epilogue/collective/collective_builder.hpp"

using ElemA = cutlass::half_t;
using ElemB = cutlass::half_t;
using ElemCD = cutlass::half_t;
using Acc  = float;
using TileShape    = cute::Shape<cute::_128, cute::_128, cute::_64>;
using ClusterShape = cute::Shape<cute::_1, cute::_2, cute::_1>;

using CollectiveEpilogue = typename cutlass::epilogue::collective::CollectiveBuilder<
    cutlass::arch::Sm90, cutlass::arch::OpClassTensorOp,
    TileShape, ClusterShape,
    cutlass::epilogue::collective::EpilogueTileAuto,
    Acc, Acc,
    ElemCD, cutlass::layout::RowMajor, 128 / cutlass::sizeof_bits<ElemCD>::value,
    ElemCD, cutlass::layout::RowMajor, 128 / cutlass::sizeof_bits<ElemCD>::value,
    cutlass::epilogue::collective::EpilogueScheduleAuto
  >::CollectiveOp;

using CollectiveMainloop = typename cutlass::gemm::collective::CollectiveBuilder<
    cutlass::arch::Sm90, cutlass::arch::OpClassTensorOp,
    ElemA, cutlass::layout::ColumnMajor, 128 / cutlass::sizeof_bits<ElemA>::value,
    ElemB, cutlass::layout::RowMajor, 128 / cutlass::sizeof_bits<ElemB>::value,
    Acc,
    TileShape, ClusterShape,
    cutlass::gemm::collective::StageCount<4>,
    cutlass::gemm::collective::KernelScheduleAuto
  >::CollectiveOp;

using GemmKernel = cutlass::gemm::kernel::GemmUniversal<
    cute::Shape<int,int,int,int>,
    CollectiveMainloop,
    CollectiveEpilogue
>;
using Gemm = cutlass::gemm::device::GemmUniversalAdapter<GemmKernel>;

// Force the device kernel symbol into the cubin without needing a host main.
auto* _anchor = &cutlass::device_kernel<GemmKernel>;


// ===== COMPILED SASS (sm_90a) =====

	.target	sm_90a

	.elftype	@"ET_EXEC"


//--------------------- .note.nv.tkinfo           --------------------------
	.section	.note.nv.tkinfo,"",@"SHT_NOTE"
	.sectionflags	@"SHF_NOTE_NV_TKINFO"
	.tkinfo
        /*0018*/ 	.word	0x00000002
        /*0030*/ 	.string	""
        /*0030*/ 	.string	"ptxas"
        /*0030*/ 	.string	"Cuda compilation tools, release 13.0, V13.0.88"
        /*0030*/ 	.string	"Build cuda_13.0.r13.0/compiler.36424714_0"
        /*0030*/ 	.string	"-arch sm_90a -m 64 "



//--------------------- .note.nv.cuinfo           --------------------------
	.section	.note.nv.cuinfo,"",@"SHT_NOTE"
	.sectionflags	@"SHF_NOTE_NV_CUINFO"
        /*0018*/ 	.short	0x0002
        /*001a*/ 	.short	0x005a
        /*001c*/ 	.short	0x0082
	.zero		2


//--------------------- .nv.info                  --------------------------
	.section	.nv.info,"",@"SHT_CUDA_INFO"
	.align	4


	//----- nvinfo : EIATTR_REGCOUNT
	.align		4
        /*0000*/ 	.byte	0x04, 0x2f
        /*0002*/ 	.short	(.L_15 - .L_14)
	.align		4
.L_14:
        /*0004*/ 	.word	index@(_ZN7cutlass13device_kernelINS_4gemm6kernel13GemmUniversalIN4cute5tupleIJiiiiEEENS1_10collective13CollectiveMmaINS1_34MainloopSm90TmaGmmaWarpSpecializedILi4ENS5_IJNS4_1CILi1EEENSA_ILi2EEESB_EEENS1_35KernelTmaWarpSpecializedCooperativeEEENS5_IJNSA_ILi128EEESG_NSA_ILi64EEEEEENS_6half_tENS5_IJSB_llEEESJ_SK_NS4_8TiledMMAINS4_8MMA_AtomIJNS4_4SM904GMMA26MMA_64x128x16_F32F16F16_SSILNSO_5MajorE1ELSQ_1ELNSO_7ScaleInE1ELSR_1EEEEEENS4_6LayoutINS5_IJSC_SB_SB_EEENS5_IJSB_NSA_ILi0EEESW_EEEEENS5_IJNS4_10UnderscoreESZ_SZ_EEEEENS4_23SM90_TMA_LOAD_MULTICASTENS4_14ComposedLayoutINS4_7SwizzleILi3ELi4ELi3EEENS4_18smem_ptr_flag_bitsILi16EEENSU_INS5_IJSH_NSA_ILi8EEEEEENS5_IJSB_SH_EEEEEEEvNS4_8identityENS4_13SM90_TMA_LOADES1C_vS1D_EENS_8epilogue10collective6detail29Sm90TmaWarpSpecializedAdapterINS1H_15DefaultEpilogueISJ_NS5_IJlSB_lEEES1L_NS1G_6thread17LinearCombinationISJ_Li1EffLNS1M_9ScaleType4KindE0ELNS_15FloatRoundStyleE2ESJ_EENS1_15EpilogueDefaultEEEEEvvEEEEvNT_6ParamsE)
        /*0008*/ 	.word	0x000000a8


	//----- nvinfo : EIATTR_FRAME_SIZE
	.align		4
.L_15:
        /*000c*/ 	.byte	0x04, 0x11
        /*000e*/ 	.short	(.L_17 - .L_16)
	.align		4
.L_16:
        /*0010*/ 	.word	index@(_ZN7cutlass13device_kernelINS_4gemm6kernel13GemmUniversalIN4cute5tupleIJiiiiEEENS1_10collective13CollectiveMmaINS1_34MainloopSm90TmaGmmaWarpSpecializedILi4ENS5_IJNS4_1CILi1EEENSA_ILi2EEESB_EEENS1_35KernelTmaWarpSpecializedCooperativeEEENS5_IJNSA_ILi128EEESG_NSA_ILi64EEEEEENS_6half_tENS5_IJSB_llEEESJ_SK_NS4_8TiledMMAINS4_8MMA_AtomIJNS4_4SM904GMMA26MMA_64x128x16_F32F16F16_SSILNSO_5MajorE1ELSQ_1ELNSO_7ScaleInE1ELSR_1EEEEEENS4_6LayoutINS5_IJSC_SB_SB_EEENS5_IJSB_NSA_ILi0EEESW_EEEEENS5_IJNS4_10UnderscoreESZ_SZ_EEEEENS4_23SM90_TMA_LOAD_MULTICASTENS4_14ComposedLayoutINS4_7SwizzleILi3ELi4ELi3EEENS4_18smem_ptr_flag_bitsILi16EEENSU_INS5_IJSH_NSA_ILi8EEEEEENS5_IJSB_SH_EEEEEEEvNS4_8identityENS4_13SM90_TMA_LOADES1C_vS1D_EENS_8epilogue10collective6detail29Sm90TmaWarpSpecializedAdapterINS1H_15DefaultEpilogueISJ_NS5_IJlSB_lEEES1L_NS1G_6thread17LinearCombinationISJ_Li1EffLNS1M_9ScaleType4KindE0ELNS_15FloatRoundStyleE2ESJ_EENS1_15EpilogueDefaultEEEEEvvEEEEvNT_6ParamsE)
        /*0014*/ 	.word	0x00000000


	//----- nvinfo : EIATTR_MIN_STACK_SIZE
	.align		4
.L_17:
        /*0018*/ 	.byte	0x04, 0x12
        /*001a*/ 	.short	(.L_19 - .L_18)
	.align		4
.L_18:
        /*001c*/ 	.word	index@(_ZN7cutlass13device_kernelINS_4gemm6kernel13GemmUniversalIN4cute5tupleIJiiiiEEENS1_10collective13CollectiveMmaINS1_34MainloopSm90TmaGmmaWarpSpecializedILi4ENS5_IJNS4_1CILi1EEENSA_ILi2EEESB_EEENS1_35KernelTmaWarpSpecializedCooperativeEEENS5_IJNSA_ILi128EEESG_NSA_ILi64EEEEEENS_6half_tENS5_IJSB_llEEESJ_SK_NS4_8TiledMMAINS4_8MMA_AtomIJNS4_4SM904GMMA26MMA_64x128x16_F32F16F16_SSILNSO_5MajorE1ELSQ_1ELNSO_7ScaleInE1ELSR_1EEEEEENS4_6LayoutINS5_IJSC_SB_SB_EEENS5_IJSB_NSA_ILi0EEESW_EEEEENS5_IJNS4_10UnderscoreESZ_SZ_EEEEENS4_23SM90_TMA_LOAD_MULTICASTENS4_14ComposedLayoutINS4_7SwizzleILi3ELi4ELi3EEENS4_18smem_ptr_flag_bitsILi16EEENSU_INS5_IJSH_NSA_ILi8EEEEEENS5_IJSB_SH_EEEEEEEvNS4_8identityENS4_13SM90_TMA_LOADES1C_vS1D_EENS_8epilogue10collective6detail29Sm90TmaWarpSpecializedAdapterINS1H_15DefaultEpilogueISJ_NS5_IJlSB_lEEES1L_NS1G_6thread17LinearCombinationISJ_Li1EffLNS1M_9ScaleType4KindE0ELNS_15FloatRoundStyleE2ESJ_EENS1_15EpilogueDefaultEEEEEvvEEEEvNT_6ParamsE)
        /*0020*/ 	.word	0x00000000
.L_19:


//--------------------- .nv.compat                --------------------------
	.section	.nv.compat,"",@"SHT_CUDA_COMPAT_INFO"
	.align	4
        /*0000*/ 	.byte	0x02, 0x09, 0x01, 0x00, 0x02, 0x02, 0x04, 0x00, 0x02, 0x05, 0x05, 0x00, 0x03, 0x07, 0x01, 0x01
        /*0010*/ 	.byte	0x02, 0x03, 0x01, 0x00, 0x02, 0x06, 0x01, 0x00, 0x04, 0x0b, 0x08, 0x00, 0x00, 0x00, 0x00, 0x00
        /*0020*/ 	.byte	0x00, 0x00, 0x00, 0x00


//--------------------- .nv.info._ZN7cutlass13device_kernelINS_4gemm6kernel13GemmUniversalIN4cute5tupleIJiiiiEEENS1_10collective13CollectiveMmaINS1_34MainloopSm90TmaGmmaWarpSpecializedILi4ENS5_IJNS4_1CILi1EEENSA_ILi2EEESB_EEENS1_35KernelTmaWarpSpecializedCooperativeEEENS5_IJNSA_ILi128EEESG_NSA_ILi64EEEEEENS_6half_tENS5_IJSB_llEEESJ_SK_NS4_8TiledMMAINS4_8MMA_AtomIJNS4_4SM904GMMA26MMA_64x128x16_F32F16F16_SSILNSO_5MajorE1ELSQ_1ELNSO_7ScaleInE1ELSR_1EEEEEENS4_6LayoutINS5_IJSC_SB_SB_EEENS5_IJSB_NSA_ILi0EEESW_EEEEENS5_IJNS4_10UnderscoreESZ_SZ_EEEEENS4_23SM90_TMA_LOAD_MULTICASTENS4_14ComposedLayoutINS4_7SwizzleILi3ELi4ELi3EEENS4_18smem_ptr_flag_bitsILi16EEENSU_INS5_IJSH_NSA_ILi8EEEEEENS5_IJSB_SH_EEEEEEEvNS4_8identityENS4_13SM90_TMA_LOADES1C_vS1D_EENS_8epilogue10collective6detail29Sm90TmaWarpSpecializedAdapterINS1H_15DefaultEpilogueISJ_NS5_IJlSB_lEEES1L_NS1G_6thread17LinearCombinationISJ_Li1EffLNS1M_9ScaleType4KindE0ELNS_15FloatRoundStyleE2ESJ_EENS1_15EpilogueDefaultEEEEEvvEEEEvNT_6ParamsE --------------------------
	.section	.nv.info._ZN7cutlass13device_kernelINS_4gemm6kernel13GemmUniversalIN4cute5tupleIJiiiiEEENS1_10collective13CollectiveMmaINS1_34MainloopSm90TmaGmmaWarpSpecializedILi4ENS5_IJNS4_1CILi1EEENSA_ILi2EEESB_EEENS1_35KernelTmaWarpSpecializedCooperativeEEENS5_IJNSA_ILi128EEESG_NSA_ILi64EEEEEENS_6half_tENS5_IJSB_llEEESJ_SK_NS4_8TiledMMAINS4_8MMA_AtomIJNS4_4SM904GMMA26MMA_64x128x16_F32F16F16_SSILNSO_5MajorE1ELSQ_1ELNSO_7ScaleInE1ELSR_1EEEEEENS4_6LayoutINS5_IJSC_SB_SB_EEENS5_IJSB_NSA_ILi0EEESW_EEEEENS5_IJNS4_10UnderscoreESZ_SZ_EEEEENS4_23SM90_TMA_LOAD_MULTICASTENS4_14ComposedLayoutINS4_7SwizzleILi3ELi4ELi3EEENS4_18smem_ptr_flag_bitsILi16EEENSU_INS5_IJSH_NSA_ILi8EEEEEENS5_IJSB_SH_EEEEEEEvNS4_8identityENS4_13SM90_TMA_LOADES1C_vS1D_EENS_8epilogue10collective6detail29Sm90TmaWarpSpecializedAdapterINS1H_15DefaultEpilogueISJ_NS5_IJlSB_lEEES1L_NS1G_6thread17LinearCombinationISJ_Li1EffLNS1M_9ScaleType4KindE0ELNS_15FloatRoundStyleE2ESJ_EENS1_15EpilogueDefaultEEEEEvvEEEEvNT_6ParamsE,"",@"SHT_CUDA_INFO"
	.sectionflags	@""
	.align	4


	//----- nvinfo : EIATTR_CUDA_API_VERSION
	.align		4
        /*0000*/ 	.byte	0x04, 0x37
        /*0002*/ 	.short	(.L_21 - .L_20)
.L_20:
        /*0004*/ 	.word	0x00000082


	//----- nvinfo : EIATTR_KPARAM_INFO
	.align		4
.L_21:
        /*0008*/ 	.byte	0x04, 0x17
        /*000a*/ 	.short	(.L_23 - .L_22)
.L_22:
        /*000c*/ 	.word	0x00000000
        /*0010*/ 	.short	0x0000
        /*0012*/ 	.short	0x0070
        /*0014*/ 	.byte	0x00, 0xf0, 0x01, 0x10


	//----- nvinfo : EIATTR_SPARSE_MMA_MASK
	.align		4
.L_23:
        /*0018*/ 	.byte	0x03, 0x50
        /*001a*/ 	.short	0x0000


	//----- nvinfo : EIATTR_MAXREG_COUNT
	.align		4
        /*001c*/ 	.byte	0x03, 0x1b
        /*001e*/ 	.short	0x00a8


	//----- nvinfo : EIATTR_NUM_BARRIERS
	.align		4
        /*0020*/ 	.byte	0x02, 0x4c
        /*0022*/ 	.byte	0x01
	.zero		1


	//----- nvinfo : EIATTR_EXTERNS
	.align		4
        /*0024*/ 	.byte	0x04, 0x0f
        /*0026*/ 	.short	(.L_25 - .L_24)


	//   ....[0]....
	.align		4
.L_24:
        /*0028*/ 	.word	index@(__assertfail)


	//----- nvinfo : EIATTR_MERCURY_ISA_VERSION
	.align		4
.L_25:
        /*002c*/ 	.byte	0x03, 0x5f
        /*002e*/ 	.short	0x0101


	//----- nvinfo : EIATTR_INT_WARP_WIDE_INSTR_OFFSETS
	.align		4
        /*0030*/ 	.byte	0x04, 0x31
        /*0032*/ 	.short	(.L_27 - .L_26)


	//   ....[0]....
.L_26:
        /*0034*/ 	.word	0x00000470


	//   ....[1]....
        /*0038*/ 	.word	0x00000490


	//   ....[2]....
        /*003c*/ 	.word	0x00000640


	//   ....[3]....
        /*0040*/ 	.word	0x00001e80


	//----- nvinfo : EIATTR_COOP_GROUP_MASK_REGIDS
	.align		4
.L_27:
        /*0044*/ 	.byte	0x04, 0x29
        /*0046*/ 	.short	(.L_29 - .L_28)


	//   ....[0]....
.L_28:
        /*0048*/ 	.word	0xffffffff


	//   ....[1]....
        /*004c*/ 	.word	0xffffffff


	//   ....[2]....
        /*0050*/ 	.word	0xffffffff


	//   ....[3]....
        /*0054*/ 	.word	0xffffffff


	//   ....[4]....
        /*0058*/ 	.word	0xffffffff


	//   ....[5]....
        /*005c*/ 	.word	0xffffffff


	//----- nvinfo : EIATTR_COOP_GROUP_INSTR_OFFSETS
	.align		4
.L_29:
        /*0060*/ 	.byte	0x04, 0x28
        /*0062*/ 	.short	(.L_31 - .L_30)


	//   ....[0]....
.L_30:
        /*0064*/ 	.word	0x00000060


	//   ....[1]....
        /*0068*/ 	.word	0x00000070


	//   ....[2]....
        /*006c*/ 	.word	0x00000130


	//   ....[3]....
        /*0070*/ 	.word	0x000002c0


	//   ....[4]....
        /*0074*/ 	.word	0x00000790


	//   ....[5]....
        /*0078*/ 	.word	0x00001410


	//----- nvinfo : EIATTR_REG_RECONFIG
	.align		4
.L_31:
        /*007c*/ 	.byte	0x01, 0x54
	.zero		2


	//----- nvinfo : EIATTR_SYSCALL_OFFSETS
	.align		4
        /*0080*/ 	.byte	0x04, 0x46
        /*0082*/ 	.short	(.L_33 - .L_32)


	//   ....[0]....
.L_32:
        /*0084*/ 	.word	0x000015f0


	//----- nvinfo : EIATTR_MBARRIER_INSTR_OFFSETS
	.align		4
.L_33:
        /*0088*/ 	.byte	0x04, 0x39
        /*008a*/ 	.short	(.L_35 - .L_34)


	//   ....[0]....
.L_34:
        /*008c*/ 	.word	0x00000230
        /*0090*/ 	.word	0x000000ff
        /*0094*/ 	.word	0x00000000
        /*0098*/ 	.short	0x0100
        /*009a*/ 	.byte	0x08
	.zero		1


	//   ....[1]....
        /*009c*/ 	.word	0x00000240
        /*00a0*/ 	.word	0x000000ff
        /*00a4*/ 	.word	0x00000020
        /*00a8*/ 	.short	0x0100
        /*00aa*/ 	.byte	0x08
	.zero		1


	//   ....[2]....
        /*00ac*/ 	.word	0x00000250
        /*00b0*/ 	.word	0x000000ff
        /*00b4*/ 	.word	0x00000008
        /*00b8*/ 	.short	0x0100
        /*00ba*/ 	.byte	0x08
	.zero		1


	//   ....[3]....
        /*00bc*/ 	.word	0x00000260
        /*00c0*/ 	.word	0x000000ff
        /*00c4*/ 	.word	0x00000028
        /*00c8*/ 	.short	0x0100
        /*00ca*/ 	.byte	0x08
	.zero		1


	//   ....[4]....
        /*00cc*/ 	.word	0x00000270
        /*00d0*/ 	.word	0x000000ff
        /*00d4*/ 	.word	0x00000010
        /*00d8*/ 	.short	0x0100
        /*00da*/ 	.byte	0x08
	.zero		1


	//   ....[5]....
        /*00dc*/ 	.word	0x00000280
        /*00e0*/ 	.word	0x000000ff
        /*00e4*/ 	.word	0x00000030
        /*00e8*/ 	.short	0x0100
        /*00ea*/ 	.byte	0x08
	.zero		1


	//   ....[6]....
        /*00ec*/ 	.word	0x00000290
        /*00f0*/ 	.word	0x000000ff
        /*00f4*/ 	.word	0x00000018
        /*00f8*/ 	.short	0x0100
        /*00fa*/ 	.byte	0x08
	.zero		1


	//   ....[7]....
        /*00fc*/ 	.word	0x000002a0
        /*0100*/ 	.word	0x000000ff
        /*0104*/ 	.word	0x00000038
        /*0108*/ 	.short	0x0100
        /*010a*/ 	.byte	0x08
	.zero		1


	//   ....[8]....
        /*010c*/ 	.word	0x000006c0
        /*0110*/ 	.word	0x000000ff
        /*0114*/ 	.word	0x00000050
        /*0118*/ 	.short	0x0100
        /*011a*/ 	.byte	0x06
	.zero		1


	//   ....[9]....
        /*011c*/ 	.word	0x00000740
        /*0120*/ 	.word	0x000000ff
        /*0124*/ 	.word	0x00000058
        /*0128*/ 	.short	0x0100
        /*012a*/ 	.byte	0x06
	.zero		1


	//   ....[10]....
        /*012c*/ 	.word	0x000016b0
        /*0130*/ 	.word	0x00000003
        /*0134*/ 	.word	0x00000000
        /*0138*/ 	.short	0x010a
        /*013a*/ 	.byte	0x3f
	.zero		1


	//   ....[11]....
        /*013c*/ 	.word	0x00001710
        /*0140*/ 	.word	0x00000003
        /*0144*/ 	.word	0x00000000
        /*0148*/ 	.short	0x010a
        /*014a*/ 	.byte	0x3f
	.zero		1


	//   ....[12]....
        /*014c*/ 	.word	0x00001a90
        /*0150*/ 	.word	0x00000005
        /*0154*/ 	.word	0x00000000
        /*0158*/ 	.short	0x010a
        /*015a*/ 	.byte	0x3f
	.zero		1


	//   ....[13]....
        /*015c*/ 	.word	0x00001ad0
        /*0160*/ 	.word	0x00000005
        /*0164*/ 	.word	0x00000000
        /*0168*/ 	.short	0x010a
        /*016a*/ 	.byte	0x3f
	.zero		1


	//   ....[14]....
        /*016c*/ 	.word	0x00001d30
        /*0170*/ 	.word	0x00000004
        /*0174*/ 	.word	0x00000000
        /*0178*/ 	.short	0x0101
        /*017a*/ 	.byte	0x3f
	.zero		1


	//   ....[15]....
        /*017c*/ 	.word	0x00001ef0
        /*0180*/ 	.word	0x00000000
        /*0184*/ 	.word	0x00000000
        /*0188*/ 	.short	0x0101
        /*018a*/ 	.byte	0x3f
	.zero		1


	//   ....[16]....
        /*018c*/ 	.word	0x00006fd0
        /*0190*/ 	.word	0x00000014
        /*0194*/ 	.word	0x00000020
        /*0198*/ 	.short	0x010a
        /*019a*/ 	.byte	0x3f
	.zero		1


	//   ....[17]....
        /*019c*/ 	.word	0x00007460
        /*01a0*/ 	.word	0x00000004
        /*01a4*/ 	.word	0x00000058
        /*01a8*/ 	.short	0x0101
        /*01aa*/ 	.byte	0x3f
	.zero		1


	//   ....[18]....
        /*01ac*/ 	.word	0x00007b80
        /*01b0*/ 	.word	0x00000005
        /*01b4*/ 	.word	0x00000000
        /*01b8*/ 	.short	0x010a
        /*01ba*/ 	.byte	0x3f
	.zero		1


	//   ....[19]....
        /*01bc*/ 	.word	0x00007c00
        /*01c0*/ 	.word	0x00000007
        /*01c4*/ 	.word	0x00000000
        /*01c8*/ 	.short	0x010a
        /*01ca*/ 	.byte	0x3f
	.zero		1


	//   ....[20]....
        /*01cc*/ 	.word	0x00007c90
        /*01d0*/ 	.word	0x00000006
        /*01d4*/ 	.word	0x00000000
        /*01d8*/ 	.short	0x010a
        /*01da*/ 	.byte	0x3f
	.zero		1


	//   ....[21]....
        /*01dc*/ 	.word	0x00007d20
        /*01e0*/ 	.word	0x00000003
        /*01e4*/ 	.word	0x00000000
        /*01e8*/ 	.short	0x010a
        /*01ea*/ 	.byte	0x3f
	.zero		1


	//   ....[22]....
        /*01ec*/ 	.word	0x00007d80
        /*01f0*/ 	.word	0x00000003
        /*01f4*/ 	.word	0x00000000
        /*01f8*/ 	.short	0x010a
        /*01fa*/ 	.byte	0x3f
	.zero		1


	//   ....[23]....
        /*01fc*/ 	.word	0x00007dd0
        /*0200*/ 	.word	0x00000005
        /*0204*/ 	.word	0x00000000
        /*0208*/ 	.short	0x010a
        /*020a*/ 	.byte	0x3f
	.zero		1


	//   ....[24]....
        /*020c*/ 	.word	0x00007ea0
        /*0210*/ 	.word	0x00000014
        /*0214*/ 	.word	0x00000020
        /*0218*/ 	.short	0x010a
        /*021a*/ 	.byte	0x3f
	.zero		1


	//   ....[25]....
        /*021c*/ 	.word	0x00007f70
        /*0220*/ 	.word	0x00000005
        /*0224*/ 	.word	0x00000000
        /*0228*/ 	.short	0x010a
        /*022a*/ 	.byte	0x3f
	.zero		1


	//   ....[26]....
        /*022c*/ 	.word	0x00007fc0
        /*0230*/ 	.word	0x00000007
        /*0234*/ 	.word	0x00000000
        /*0238*/ 	.short	0x010a
        /*023a*/ 	.byte	0x3f
	.zero		1


	//   ....[27]....
        /*023c*/ 	.word	0x00008010
        /*0240*/ 	.word	0x00000006
        /*0244*/ 	.word	0x00000000
        /*0248*/ 	.short	0x010a
        /*024a*/ 	.byte	0x3f
	.zero		1


	//----- nvinfo : EIATTR_NUM_MBARRIERS
	.align		4
.L_35:
        /*024c*/ 	.byte	0x03, 0x38
        /*024e*/ 	.short	0x000a


	//----- nvinfo : EIATTR_EXIT_INSTR_OFFSETS
	.align		4
        /*0250*/ 	.byte	0x04, 0x1c
        /*0252*/ 	.short	(.L_37 - .L_36)


	//   ....[0]....
.L_36:
        /*0254*/ 	.word	0x00000960


	//   ....[1]....
        /*0258*/ 	.word	0x00001170


	//   ....[2]....
        /*025c*/ 	.word	0x00006730


	//   ....[3]....
        /*0260*/ 	.word	0x00006c90


	//   ....[4]....
        /*0264*/ 	.word	0x00007d70


	//----- nvinfo : EIATTR_MAX_THREADS
	.align		4
.L_37:
        /*0268*/ 	.byte	0x04, 0x05
        /*026a*/ 	.short	(.L_39 - .L_38)
.L_38:
        /*026c*/ 	.word	0x00000180
        /*0270*/ 	.word	0x00000001
        /*0274*/ 	.word	0x00000001


	//----- nvinfo : EIATTR_CRS_STACK_SIZE
	.align		4
.L_39:
        /*0278*/ 	.byte	0x04, 0x1e
        /*027a*/ 	.short	(.L_41 - .L_40)
.L_40:
        /*027c*/ 	.word	0x00000000


	//----- nvinfo : EIATTR_CBANK_PARAM_SIZE
	.align		4
.L_41:
        /*0280*/ 	.byte	0x03, 0x19
        /*0282*/ 	.short	0x0470


	//----- nvinfo : EIATTR_PARAM_CBANK
	.align		4
        /*0284*/ 	.byte	0x04, 0x0a
        /*0286*/ 	.short	(.L_43 - .L_42)
	.align		4
.L_42:
        /*0288*/ 	.word	index@(.nv.constant0._ZN7cutlass13device_kernelINS_4gemm6kernel13GemmUniversalIN4cute5tupleIJiiiiEEENS1_10collective13CollectiveMmaINS1_34MainloopSm90TmaGmmaWarpSpecializedILi4ENS5_IJNS4_1CILi1EEENSA_ILi2EEESB_EEENS1_35KernelTmaWarpSpecializedCooperativeEEENS5_IJNSA_ILi128EEESG_NSA_ILi64EEEEEENS_6half_tENS5_IJSB_llEEESJ_SK_NS4_8TiledMMAINS4_8MMA_AtomIJNS4_4SM904GMMA26MMA_64x128x16_F32F16F16_SSILNSO_5MajorE1ELSQ_1ELNSO_7ScaleInE1ELSR_1EEEEEENS4_6LayoutINS5_IJSC_SB_SB_EEENS5_IJSB_NSA_ILi0EEESW_EEEEENS5_IJNS4_10UnderscoreESZ_SZ_EEEEENS4_23SM90_TMA_LOAD_MULTICASTENS4_14ComposedLayoutINS4_7SwizzleILi3ELi4ELi3EEENS4_18smem_ptr_flag_bitsILi16EEENSU_INS5_IJSH_NSA_ILi8EEEEEENS5_IJSB_SH_EEEEEEEvNS4_8identityENS4_13SM90_TMA_LOADES1C_vS1D_EENS_8epilogue10collective6detail29Sm90TmaWarpSpecializedAdapterINS1H_15DefaultEpilogueISJ_NS5_IJlSB_lEEES1L_NS1G_6thread17LinearCombinationISJ_Li1EffLNS1M_9ScaleType4KindE0ELNS_15FloatRoundStyleE2ESJ_EENS1_15EpilogueDefaultEEEEEvvEEEEvNT_6ParamsE)
        /*028c*/ 	.short	0x0210
        /*028e*/ 	.short	0x0470


	//----- nvinfo : EIATTR_SW_WAR
	.align		4
.L_43:
        /*0290*/ 	.byte	0x04, 0x36
        /*0292*/ 	.short	(.L_45 - .L_44)
.L_44:
        /*0294*/ 	.word	0x00000008
.L_45:


//--------------------- .nv.callgraph             --------------------------
	.section	.nv.callgraph,"",@"SHT_CUDA_CALLGRAPH"
	.align	4
	.sectionentsize	8
	.align		4
        /*0000*/ 	.word	0x00000000
	.align		4
        /*0004*/ 	.word	0xffffffff
	.align		4
        /*0008*/ 	.word	index@(_ZN7cutlass13device_kernelINS_4gemm6kernel13GemmUniversalIN4cute5tupleIJiiiiEEENS1_10collective13CollectiveMmaINS1_34MainloopSm90TmaGmmaWarpSpecializedILi4ENS5_IJNS4_1CILi1EEENSA_ILi2EEESB_EEENS1_35KernelTmaWarpSpecializedCooperativeEEENS5_IJNSA_ILi128EEESG_NSA_ILi64EEEEEENS_6half_tENS5_IJSB_llEEESJ_SK_NS4_8TiledMMAINS4_8MMA_AtomIJNS4_4SM904GMMA26MMA_64x128x16_F32F16F16_SSILNSO_5MajorE1ELSQ_1ELNSO_7ScaleInE1ELSR_1EEEEEENS4_6LayoutINS5_IJSC_SB_SB_EEENS5_IJSB_NSA_ILi0EEESW_EEEEENS5_IJNS4_10UnderscoreESZ_SZ_EEEEENS4_23SM90_TMA_LOAD_MULTICASTENS4_14ComposedLayoutINS4_7SwizzleILi3ELi4ELi3EEENS4_18smem_ptr_flag_bitsILi16EEENSU_INS5_IJSH_NSA_ILi8EEEEEENS5_IJSB_SH_EEEEEEEvNS4_8identityENS4_13SM90_TMA_LOADES1C_vS1D_EENS_8epilogue10collective6detail29Sm90TmaWarpSpecializedAdapterINS1H_15DefaultEpilogueISJ_NS5_IJlSB_lEEES1L_NS1G_6thread17LinearCombinationISJ_Li1EffLNS1M_9ScaleType4KindE0ELNS_15FloatRoundStyleE2ESJ_EENS1_15EpilogueDefaultEEEEEvvEEEEvNT_6ParamsE)
	.align		4
        /*000c*/ 	.word	index@(__assertfail)
	.align		4
        /*0010*/ 	.word	0x00000000
	.align		4
        /*0014*/ 	.word	0xfffffffe
	.align		4
        /*0018*/ 	.word	0x00000000
	.align		4
        /*001c*/ 	.word	0xfffffffd
	.align		4
        /*0020*/ 	.word	0x00000000
	.align		4
        /*0024*/ 	.word	0xfffffffc


//--------------------- .nv.constant4             --------------------------
	.section	.nv.constant4,"a",@progbits
	.align	8
	.align		8
.nv.constant4:
        /*0000*/ 	.dword	__assertfail
	.align		8
        /*0008*/ 	.dword	__unnamed_1
	.align		8
        /*0010*/ 	.dword	_ZN40_INTERNAL_c228cdda_4_k_cu_8fef7772_365484cuda3std3__45__cpo5beginE
	.align		8
        /*0018*/ 	.dword	_ZN40_INTERNAL_c228cdda_4_k_cu_8fef7772_365484cuda3std3__45__cpo3endE
	.align		8
        /*0020*/ 	.dword	_ZN40_INTERNAL_c228cdda_4_k_cu_8fef7772_365484cuda3std3__45__cpo6cbeginE
	.align		8
        /*0028*/ 	.dword	_ZN40_INTERNAL_c228cdda_4_k_cu_8fef7772_365484cuda3std3__45__cpo4cendE
	.align		8
        /*0030*/ 	.dword	_ZN40_INTERNAL_c228cdda_4_k_cu_8fef7772_365484cuda3std3__442_GLOBAL__N__c228cdda_4_k_cu_8fef7772_365486ignoreE
	.align		8
        /*0038*/ 	.dword	_ZN40_INTERNAL_c228cdda_4_k_cu_8fef7772_365484cuda3std3__419piecewise_constructE
	.align		8
        /*0040*/ 	.dword	_ZN40_INTERNAL_c228cdda_4_k_cu_8fef7772_365484cuda3std3__48in_placeE
	.align		8
        /*0048*/ 	.dword	_ZN40_INTERNAL_c228cdda_4_k_cu_8fef7772_365484cuda3std6ranges3__45__cpo4swapE
	.align		8
        /*0050*/ 	.dword	_ZN40_INTERNAL_c228cdda_4_k_cu_8fef7772_365484cuda3std6ranges3__45__cpo9iter_moveE
	.align		8
        /*0058*/ 	.dword	_ZN40_INTERNAL_c228cdda_4_k_cu_8fef7772_365484cute7productE
	.align		8
        /*0060*/ 	.dword	_ZN40_INTERNAL_c228cdda_4_k_cu_8fef7772_365484cute1_E
	.align		8
        /*0068*/ 	.dword	$str$22
	.align		8
        /*0070*/ 	.dword	$str$23


//--------------------- .text._ZN7cutlass13device_kernelINS_4gemm6kernel13GemmUniversalIN4cute5tupleIJiiiiEEENS1_10collective13CollectiveMmaINS1_34MainloopSm90TmaGmmaWarpSpecializedILi4ENS5_IJNS4_1CILi1EEENSA_ILi2EEESB_EEENS1_35KernelTmaWarpSpecializedCooperativeEEENS5_IJNSA_ILi128EEESG_NSA_ILi64EEEEEENS_6half_tENS5_IJSB_llEEESJ_SK_NS4_8TiledMMAINS4_8MMA_AtomIJNS4_4SM904GMMA26MMA_64x128x16_F32F16F16_SSILNSO_5MajorE1ELSQ_1ELNSO_7ScaleInE1ELSR_1EEEEEENS4_6LayoutINS5_IJSC_SB_SB_EEENS5_IJSB_NSA_ILi0EEESW_EEEEENS5_IJNS4_10UnderscoreESZ_SZ_EEEEENS4_23SM90_TMA_LOAD_MULTICASTENS4_14ComposedLayoutINS4_7SwizzleILi3ELi4ELi3EEENS4_18smem_ptr_flag_bitsILi16EEENSU_INS5_IJSH_NSA_ILi8EEEEEENS5_IJSB_SH_EEEEEEEvNS4_8identityENS4_13SM90_TMA_LOADES1C_vS1D_EENS_8epilogue10collective6detail29Sm90TmaWarpSpecializedAdapterINS1H_15DefaultEpilogueISJ_NS5_IJlSB_lEEES1L_NS1G_6thread17LinearCombinationISJ_Li1EffLNS1M_9ScaleType4KindE0ELNS_15FloatRoundStyleE2ESJ_EENS1_15EpilogueDefaultEEEEEvvEEEEvNT_6ParamsE --------------------------
	.section	.text._ZN7cutlass13device_kernelINS_4gemm6kernel13GemmUniversalIN4cute5tupleIJiiiiEEENS1_10collective13CollectiveMmaINS1_34MainloopSm90TmaGmmaWarpSpecializedILi4ENS5_IJNS4_1CILi1EEENSA_ILi2EEESB_EEENS1_35KernelTmaWarpSpecializedCooperativeEEENS5_IJNSA_ILi128EEESG_NSA_ILi64EEEEEENS_6half_tENS5_IJSB_llEEESJ_SK_NS4_8TiledMMAINS4_8MMA_AtomIJNS4_4SM904GMMA26MMA_64x128x16_F32F16F16_SSILNSO_5MajorE1ELSQ_1ELNSO_7ScaleInE1ELSR_1EEEEEENS4_6LayoutINS5_IJSC_SB_SB_EEENS5_IJSB_NSA_ILi0EEESW_EEEEENS5_IJNS4_10UnderscoreESZ_SZ_EEEEENS4_23SM90_TMA_LOAD_MULTICASTENS4_14ComposedLayoutINS4_7SwizzleILi3ELi4ELi3EEENS4_18smem_ptr_flag_bitsILi16EEENSU_INS5_IJSH_NSA_ILi8EEEEEENS5_IJSB_SH_EEEEEEEvNS4_8identityENS4_13SM90_TMA_LOADES1C_vS1D_EENS_8epilogue10collective6detail29Sm90TmaWarpSpecializedAdapterINS1H_15DefaultEpilogueISJ_NS5_IJlSB_lEEES1L_NS1G_6thread17LinearCombinationISJ_Li1EffLNS1M_9ScaleType4KindE0ELNS_15FloatRoundStyleE2ESJ_EENS1_15EpilogueDefaultEEEEEvvEEEEvNT_6ParamsE,"ax",@progbits
	.align	128
.text._ZN7cutlass13device_kernelINS_4gemm6kernel13GemmUniversalIN4cute5tupleIJiiiiEEENS1_10collective13CollectiveMmaINS1_34MainloopSm90TmaGmmaWarpSpecializedILi4ENS5_IJNS4_1CILi1EEENSA_ILi2EEESB_EEENS1_35KernelTmaWarpSpecializedCooperativeEEENS5_IJNSA_ILi128EEESG_NSA_ILi64EEEEEENS_6half_tENS5_IJSB_llEEESJ_SK_NS4_8TiledMMAINS4_8MMA_AtomIJNS4_4SM904GMMA26MMA_64x128x16_F32F16F16_SSILNSO_5MajorE1ELSQ_1ELNSO_7ScaleInE1ELSR_1EEEEEENS4_6LayoutINS5_IJSC_SB_SB_EEENS5_IJSB_NSA_ILi0EEESW_EEEEENS5_IJNS4_10UnderscoreESZ_SZ_EEEEENS4_23SM90_TMA_LOAD_MULTICASTENS4_14ComposedLayoutINS4_7SwizzleILi3ELi4ELi3EEENS4_18smem_ptr_flag_bitsILi16EEENSU_INS5_IJSH_NSA_ILi8EEEEEENS5_IJSB_SH_EEEEEEEvNS4_8identityENS4_13SM90_TMA_LOADES1C_vS1D_EENS_8epilogue10collective6detail29Sm90TmaWarpSpecializedAdapterINS1H_15DefaultEpilogueISJ_NS5_IJlSB_lEEES1L_NS1G_6thread17LinearCombinationISJ_Li1EffLNS1M_9ScaleType4KindE0ELNS_15FloatRoundStyleE2ESJ_EENS1_15EpilogueDefaultEEEEEvvEEEEvNT_6ParamsE:
        .type           _ZN7cutlass13device_kernelINS_4gemm6kernel13GemmUniversalIN4cute5tupleIJiiiiEEENS1_10collective13CollectiveMmaINS1_34MainloopSm90TmaGmmaWarpSpecializedILi4ENS5_IJNS4_1CILi1EEENSA_ILi2EEESB_EEENS1_35KernelTmaWarpSpecializedCooperativeEEENS5_IJNSA_ILi128EEESG_NSA_ILi64EEEEEENS_6half_tENS5_IJSB_llEEESJ_SK_NS4_8TiledMMAINS4_8MMA_AtomIJNS4_4SM904GMMA26MMA_64x128x16_F32F16F16_SSILNSO_5MajorE1ELSQ_1ELNSO_7ScaleInE1ELSR_1EEEEEENS4_6LayoutINS5_IJSC_SB_SB_EEENS5_IJSB_NSA_ILi0EEESW_EEEEENS5_IJNS4_10UnderscoreESZ_SZ_EEEEENS4_23SM90_TMA_LOAD_MULTICASTENS4_14ComposedLayoutINS4_7SwizzleILi3ELi4ELi3EEENS4_18smem_ptr_flag_bitsILi16EEENSU_INS5_IJSH_NSA_ILi8EEEEEENS5_IJSB_SH_EEEEEEEvNS4_8identityENS4_13SM90_TMA_LOADES1C_vS1D_EENS_8epilogue10collective6detail29Sm90TmaWarpSpecializedAdapterINS1H_15DefaultEpilogueISJ_NS5_IJlSB_lEEES1L_NS1G_6thread17LinearCombinationISJ_Li1EffLNS1M_9ScaleType4KindE0ELNS_15FloatRoundStyleE2ESJ_EENS1_15EpilogueDefaultEEEEEvvEEEEvNT_6ParamsE,@function
        .size           _ZN7cutlass13device_kernelINS_4gemm6kernel13GemmUniversalIN4cute5tupleIJiiiiEEENS1_10collective13CollectiveMmaINS1_34MainloopSm90TmaGmmaWarpSpecializedILi4ENS5_IJNS4_1CILi1EEENSA_ILi2EEESB_EEENS1_35KernelTmaWarpSpecializedCooperativeEEENS5_IJNSA_ILi128EEESG_NSA_ILi64EEEEEENS_6half_tENS5_IJSB_llEEESJ_SK_NS4_8TiledMMAINS4_8MMA_AtomIJNS4_4SM904GMMA26MMA_64x128x16_F32F16F16_SSILNSO_5MajorE1ELSQ_1ELNSO_7ScaleInE1ELSR_1EEEEEENS4_6LayoutINS5_IJSC_SB_SB_EEENS5_IJSB_NSA_ILi0EEESW_EEEEENS5_IJNS4_10UnderscoreESZ_SZ_EEEEENS4_23SM90_TMA_LOAD_MULTICASTENS4_14ComposedLayoutINS4_7SwizzleILi3ELi4ELi3EEENS4_18smem_ptr_flag_bitsILi16EEENSU_INS5_IJSH_NSA_ILi8EEEEEENS5_IJSB_SH_EEEEEEEvNS4_8identityENS4_13SM90_TMA_LOADES1C_vS1D_EENS_8epilogue10collective6detail29Sm90TmaWarpSpecializedAdapterINS1H_15DefaultEpilogueISJ_NS5_IJlSB_lEEES1L_NS1G_6thread17LinearCombinationISJ_Li1EffLNS1M_9ScaleType4KindE0ELNS_15FloatRoundStyleE2ESJ_EENS1_15EpilogueDefaultEEEEEvvEEEEvNT_6ParamsE,(.L_x_197 - _ZN7cutlass13device_kernelINS_4gemm6kernel13GemmUniversalIN4cute5tupleIJiiiiEEENS1_10collective13CollectiveMmaINS1_34MainloopSm90TmaGmmaWarpSpecializedILi4ENS5_IJNS4_1CILi1EEENSA_ILi2EEESB_EEENS1_35KernelTmaWarpSpecializedCooperativeEEENS5_IJNSA_ILi128EEESG_NSA_ILi64EEEEEENS_6half_tENS5_IJSB_llEEESJ_SK_NS4_8TiledMMAINS4_8MMA_AtomIJNS4_4SM904GMMA26MMA_64x128x16_F32F16F16_SSILNSO_5MajorE1ELSQ_1ELNSO_7ScaleInE1ELSR_1EEEEEENS4_6LayoutINS5_IJSC_SB_SB_EEENS5_IJSB_NSA_ILi0EEESW_EEEEENS5_IJNS4_10UnderscoreESZ_SZ_EEEEENS4_23SM90_TMA_LOAD_MULTICASTENS4_14ComposedLayoutINS4_7SwizzleILi3ELi4ELi3EEENS4_18smem_ptr_flag_bitsILi16EEENSU_INS5_IJSH_NSA_ILi8EEEEEENS5_IJSB_SH_EEEEEEEvNS4_8identityENS4_13SM90_TMA_LOADES1C_vS1D_EENS_8epilogue10collective6detail29Sm90TmaWarpSpecializedAdapterINS1H_15DefaultEpilogueISJ_NS5_IJlSB_lEEES1L_NS1G_6thread17LinearCombinationISJ_Li1EffLNS1M_9ScaleType4KindE0ELNS_15FloatRoundStyleE2ESJ_EENS1_15EpilogueDefaultEEEEEvvEEEEvNT_6ParamsE)
        .other          _ZN7cutlass13device_kernelINS_4gemm6kernel13GemmUniversalIN4cute5tupleIJiiiiEEENS1_10collective13CollectiveMmaINS1_34MainloopSm90TmaGmmaWarpSpecializedILi4ENS5_IJNS4_1CILi1EEENSA_ILi2EEESB_EEENS1_35KernelTmaWarpSpecializedCooperativeEEENS5_IJNSA_ILi128EEESG_NSA_ILi64EEEEEENS_6half_tENS5_IJSB_llEEESJ_SK_NS4_8TiledMMAINS4_8MMA_AtomIJNS4_4SM904GMMA26MMA_64x128x16_F32F16F16_SSILNSO_5MajorE1ELSQ_1ELNSO_7ScaleInE1ELSR_1EEEEEENS4_6LayoutINS5_IJSC_SB_SB_EEENS5_IJSB_NSA_ILi0EEESW_EEEEENS5_IJNS4_10UnderscoreESZ_SZ_EEEEENS4_23SM90_TMA_LOAD_MULTICASTENS4_14ComposedLayoutINS4_7SwizzleILi3ELi4ELi3EEENS4_18smem_ptr_flag_bitsILi16EEENSU_INS5_IJSH_NSA_ILi8EEEEEENS5_IJSB_SH_EEEEEEEvNS4_8identityENS4_13SM90_TMA_LOADES1C_vS1D_EENS_8epilogue10collective6detail29Sm90TmaWarpSpecializedAdapterINS1H_15DefaultEpilogueISJ_NS5_IJlSB_lEEES1L_NS1G_6thread17LinearCombinationISJ_Li1EffLNS1M_9ScaleType4KindE0ELNS_15FloatRoundStyleE2ESJ_EENS1_15EpilogueDefaultEEEEEvvEEEEvNT_6ParamsE,@"STO_CUDA_ENTRY STV_DEFAULT"
_ZN7cutlass13device_kernelINS_4gemm6kernel13GemmUniversalIN4cute5tupleIJiiiiEEENS1_10collective13CollectiveMmaINS1_34MainloopSm90TmaGmmaWarpSpecializedILi4ENS5_IJNS4_1CILi1EEENSA_ILi2EEESB_EEENS1_35KernelTmaWarpSpecializedCooperativeEEENS5_IJNSA_ILi128EEESG_NSA_ILi64EEEEEENS_6half_tENS5_IJSB_llEEESJ_SK_NS4_8TiledMMAINS4_8MMA_AtomIJNS4_4SM904GMMA26MMA_64x128x16_F32F16F16_SSILNSO_5MajorE1ELSQ_1ELNSO_7ScaleInE1ELSR_1EEEEEENS4_6LayoutINS5_IJSC_SB_SB_EEENS5_IJSB_NSA_ILi0EEESW_EEEEENS5_IJNS4_10UnderscoreESZ_SZ_EEEEENS4_23SM90_TMA_LOAD_MULTICASTENS4_14ComposedLayoutINS4_7SwizzleILi3ELi4ELi3EEENS4_18smem_ptr_flag_bitsILi16EEENSU_INS5_IJSH_NSA_ILi8EEEEEENS5_IJSB_SH_EEEEEEEvNS4_8identityENS4_13SM90_TMA_LOADES1C_vS1D_EENS_8epilogue10collective6detail29Sm90TmaWarpSpecializedAdapterINS1H_15DefaultEpilogueISJ_NS5_IJlSB_lEEES1L_NS1G_6thread17LinearCombinationISJ_Li1EffLNS1M_9ScaleType4KindE0ELNS_15FloatRoundStyleE2ESJ_EENS1_15EpilogueDefaultEEEEEvvEEEEvNT_6ParamsE:
[----:B------:R-:W0:Y:S01]  /*0000*/  LDC R1, c[0x0][0x28] ;  /* 0x00000a00ff017b82 */ /* 0x000e220000000800 */
[----:B------:R-:W1:Y:S01]  /*0010*/  S2R R94, SR_TID.X ;  /* 0x00000000005e7919 */ /* 0x000e620000002100 */
[----:B------:R-:W-:Y:S01]  /*0020*/  ELECT P0, URZ, PT ;  /* 0x00000000003f782f */ /* 0x000fe20003800000 */
[----:B------:R-:W-:Y:S01]  /*0030*/  BSSY B0, `(.L_x_0) ;  /* 0x000000f000007945 */ /* 0x000fe20003800000 */
[--C-:B-1----:R-:W-:Y:S02]  /*0040*/  SHF.R.U32.HI R0, RZ, 0x5, R94.reuse ;  /* 0x00000005ff007819 */ /* 0x102fe4000001165e */
[----:B------:R-:W-:-:S03]  /*0050*/  SHF.R.U32.HI R10, RZ, 0x7, R94 ;  /* 0x00000007ff0a7819 */ /* 0x000fc6000001165e */
[----:B------:R-:W1:Y:S04]  /*0060*/  SHFL.IDX PT, R2, R0, RZ, 0x1f ;  /* 0x00001fff00027589 */ /* 0x000e6800000e0000 */
[----:B------:R2:W3:Y:S01]  /*0070*/  SHFL.IDX PT, R5, R10, RZ, 0x1f ;  /* 0x00001fff0a057589 */ /* 0x0004e200000e0000 */
[----:B-1----:R-:W-:-:S13]  /*0080*/  ISETP.NE.OR P0, PT, R2, RZ, !P0 ;  /* 0x000000ff0200720c */ /* 0x002fda0004705670 */
[----:B0-23--:R-:W-:Y:S05]  /*0090*/  @P0 BRA `(.L_x_1) ;  /* 0x0000000000200947 */ /* 0x00dfea0003800000 */
[----:B------:R-:W-:Y:S02]  /*00a0*/  ULDC.64 UR4, c[0x0][0x198] ;  /* 0x0000660000047ab9 */ /* 0x000fe40000000a00 */
[----:B------:R-:W-:Y:S02]  /*00b0*/  UIADD3 UR6, UP0, UR4, 0xf0, URZ ;  /* 0x000000f004067890 */ /* 0x000fe4000ff1e03f */
[----:B------:R-:W-:Y:S02]  /*00c0*/  UIADD3 UR4, UP1, UR4, 0x1f0, URZ ;  /* 0x000001f004047890 */ /* 0x000fe4000ff3e03f */
[----:B------:R-:W-:Y:S02]  /*00d0*/  UIADD3.X UR7, URZ, UR5, URZ, UP0, !UPT ;  /* 0x000000053f077290 */ /* 0x000fe400087fe43f */
[----:B------:R-:W-:-:S07]  /*00e0*/  UIADD3.X UR5, URZ, UR5, URZ, UP1, !UPT ;  /* 0x000000053f057290 */ /* 0x000fce0008ffe43f */
[----:B------:R0:W-:Y:S02]  /*00f0*/  UTMACCTL.PF [UR6] ;  /* 0x00000000060079b9 */ /* 0x0001e40008040000 */
[----:B------:R0:W-:Y:S02]  /*0100*/  UTMACCTL.PF [UR4] ;  /* 0x00000000040079b9 */ /* 0x0001e40008040000 */
[----:B0-----:R-:W-:Y:S01]  /*0110*/  NOP ;  /* 0x0000000000007918 */ /* 0x001fe20000000000 */
.L_x_1:
[----:B------:R-:W-:Y:S05]  /*0120*/  BSYNC B0 ;  /* 0x0000000000007941 */ /* 0x000fea0003800000 */
.L_x_0:
[----:B------:R-:W0:Y:S02]  /*0130*/  SHFL.IDX PT, R3, R0, RZ, 0x1f ;  /* 0x00001fff00037589 */ /* 0x000e2400000e0000 */
[----:B0-----:R-:W-:-:S13]  /*0140*/  ISETP.NE.AND P0, PT, R3, RZ, PT ;  /* 0x000000ff0300720c */ /* 0x001fda0003f05270 */
[----:B------:R-:W-:Y:S05]  /*0150*/  @P0 BRA `(.L_x_2) ;  /* 0x0000000000580947 */ /* 0x000fea0003800000 */
[----:B------:R-:W0:Y:S01]  /*0160*/  S2UR UR8, SR_CgaCtaId ;  /* 0x00000000000879c3 */ /* 0x000e220000008800 */
[----:B------:R-:W-:Y:S01]  /*0170*/  UMOV UR4, 0x400 ;  /* 0x0000040000047882 */ /* 0x000fe20000000000 */
[----:B------:R-:W-:Y:S01]  /*0180*/  UMOV UR5, 0x1 ;  /* 0x0000000100057882 */ /* 0x000fe20000000000 */
[----:B------:R-:W-:Y:S01]  /*0190*/  UMOV UR6, 0x4 ;  /* 0x0000000400067882 */ /* 0x000fe20000000000 */
[----:B------:R-:W-:Y:S01]  /*01a0*/  ELECT P0, URZ, PT ;  /* 0x00000000003f782f */ /* 0x000fe20003800000 */
[----:B------:R-:W-:-:S04]  /*01b0*/  UIADD3 UR6, -UR6, 0x100000, URZ ;  /* 0x0010000006067890 */ /* 0x000fc8000fffe13f */
[----:B------:R-:W-:Y:S02]  /*01c0*/  USHF.L.U32 UR7, UR6, 0xb, URZ ;  /* 0x0000000b06077899 */ /* 0x000fe4000800063f */
[----:B------:R-:W-:Y:S02]  /*01d0*/  USHF.L.U32 UR6, UR6, 0x1, URZ ;  /* 0x0000000106067899 */ /* 0x000fe4000800063f */
[----:B0-----:R-:W-:Y:S02]  /*01e0*/  ULEA UR8, UR8, UR4, 0x18 ;  /* 0x0000000408087291 */ /* 0x001fe4000f8ec03f */
[----:B------:R-:W-:-:S04]  /*01f0*/  UIADD3 UR4, -UR5, 0x100000, URZ ;  /* 0x0010000005047890 */ /* 0x000fc8000fffe13f */
[----:B------:R-:W-:Y:S02]  /*0200*/  USHF.L.U32 UR5, UR4, 0xb, URZ ;  /* 0x0000000b04057899 */ /* 0x000fe4000800063f */
[----:B------:R-:W-:Y:S01]  /*0210*/  USHF.L.U32 UR4, UR4, 0x1, URZ ;  /* 0x0000000104047899 */ /* 0x000fe2000800063f */
[----:B------:R-:W0:Y:S11]  /*0220*/  FENCE.VIEW.ASYNC.S ;  /* 0x00000000000073c6 */ /* 0x000e360000000000 */
[----:B0-----:R0:W1:Y:S01]  /*0230*/  SYNCS.EXCH.64 URZ, [UR8], UR4 ;  /* 0x00000004083f75b2 */ /* 0x0010620008000100 */
[----:B------:R0:W2:Y:S01]  /*0240*/  SYNCS.EXCH.64 URZ, [UR8+0x20], UR6 ;  /* 0x00002006083f75b2 */ /* 0x0000a20008000100 */
[----:B------:R0:W3:Y:S01]  /*0250*/  SYNCS.EXCH.64 URZ, [UR8+0x8], UR4 ;  /* 0x00000804083f75b2 */ /* 0x0000e20008000100 */
[----:B------:R0:W4:Y:S01]  /*0260*/  SYNCS.EXCH.64 URZ, [UR8+0x28], UR6 ;  /* 0x00002806083f75b2 */ /* 0x0001220008000100 */
[----:B------:R0:W0:Y:S01]  /*0270*/  SYNCS.EXCH.64 URZ, [UR8+0x10], UR4 ;  /* 0x00001004083f75b2 */ /* 0x0000220008000100 */
[----:B------:R0:W0:Y:S01]  /*0280*/  SYNCS.EXCH.64 URZ, [UR8+0x30], UR6 ;  /* 0x00003006083f75b2 */ /* 0x0000220008000100 */
[----:B------:R0:W0:Y:S01]  /*0290*/  SYNCS.EXCH.64 URZ, [UR8+0x18], UR4 ;  /* 0x00001804083f75b2 */ /* 0x0000220008000100 */
[----:B------:R0:W0:Y:S01]  /*02a0*/  SYNCS.EXCH.64 URZ, [UR8+0x38], UR6 ;  /* 0x00003806083f75b2 */ /* 0x0000220008000100 */
[----:B------:R-:W-:Y:S01]  /*02b0*/  NOP ;  /* 0x0000000000007918 */ /* 0x000fe20000000000 */
.L_x_2:
[----:B------:R-:W5:Y:S01]  /*02c0*/  SHFL.IDX PT, R0, R0, RZ, 0x1f ;  /* 0x00001fff00007589 */ /* 0x000f6200000e0000 */
[----:B------:R-:W-:Y:S01]  /*02d0*/  SHF.R.S32.HI R7, RZ, 0x1f, R94 ;  /* 0x0000001fff077819 */ /* 0x000fe2000001145e */
[----:B0-----:R-:W0:Y:S01]  /*02e0*/  S2UR UR8, SR_CTAID.X ;  /* 0x00000000000879c3 */ /* 0x001e220000002500 */
[----:B------:R-:W-:Y:S01]  /*02f0*/  ELECT P0, URZ, PT ;  /* 0x00000000003f782f */ /* 0x000fe20003800000 */
[----:B------:R-:W1:Y:S01]  /*0300*/  S2R R4, SR_CTAID.Y ;  /* 0x0000000000047919 */ /* 0x000e620000002600 */
[----:B------:R-:W-:Y:S01]  /*0310*/  LEA.HI R7, R7, R94, RZ, 0x7 ;  /* 0x0000005e07077211 */ /* 0x000fe200078f38ff */
[----:B------:R-:W-:Y:S01]  /*0320*/  ULDC UR4, c[0x0][0x154] ;  /* 0x0000550000047ab9 */ /* 0x000fe20000000800 */
[----:B------:R-:W-:Y:S01]  /*0330*/  SHF.R.S32.HI R8, RZ, 0x1f, R3 ;  /* 0x0000001fff087819 */ /* 0x000fe20000011403 */
[----:B------:R-:W-:Y:S01]  /*0340*/  NOP ;  /* 0x0000000000007918 */ /* 0x000fe20000000000 */
[----:B------:R-:W-:Y:S01]  /*0350*/  LOP3.LUT R7, R7, 0xffffff80, RZ, 0xc0, !PT ;  /* 0xffffff8007077812 */ /* 0x000fe200078ec0ff */
[----:B------:R-:W2:Y:S01]  /*0360*/  LDC R14, c[0x0][0x140] ;  /* 0x00005000ff0e7b82 */ /* 0x000ea20000000800 */
[----:B------:R-:W-:Y:S01]  /*0370*/  LEA.HI R8, R8, R3, RZ, 0x2 ;  /* 0x0000000308087211 */ /* 0x000fe200078f10ff */
[----:B------:R-:W-:-:S02]  /*0380*/  NOP ;  /* 0x0000000000007918 */ /* 0x000fc40000000000 */
[----:B------:R-:W-:Y:S01]  /*0390*/  IMAD.IADD R6, R94, 0x1, -R7 ;  /* 0x000000015e067824 */ /* 0x000fe200078e0a07 */
[----:B------:R-:W-:-:S03]  /*03a0*/  LOP3.LUT R8, R8, 0x3ffffffc, RZ, 0xc0, !PT ;  /* 0x3ffffffc08087812 */ /* 0x000fc600078ec0ff */
[----:B------:R-:W3:Y:S01]  /*03b0*/  LDC R12, c[0x0][0x144] ;  /* 0x00005100ff0c7b82 */ /* 0x000ee20000000800 */
[----:B------:R-:W-:Y:S02]  /*03c0*/  SHF.R.S32.HI R7, RZ, 0x1f, R6 ;  /* 0x0000001fff077819 */ /* 0x000fe40000011406 */
[----:B------:R-:W-:Y:S02]  /*03d0*/  LOP3.LUT P2, RZ, R6, 0x7, RZ, 0xc0, !PT ;  /* 0x0000000706ff7812 */ /* 0x000fe4000784c0ff */
[----:B------:R-:W-:Y:S01]  /*03e0*/  LEA.HI R7, R7, R6, RZ, 0x3 ;  /* 0x0000000607077211 */ /* 0x000fe200078f18ff */
[----:B------:R-:W-:Y:S01]  /*03f0*/  VIADD R6, R5, 0xffffffff ;  /* 0xffffffff05067836 */ /* 0x000fe20000000000 */
[----:B-----5:R-:W-:Y:S02]  /*0400*/  ISETP.NE.OR P0, PT, R0, RZ, !P0 ;  /* 0x000000ff0000720c */ /* 0x020fe40004705670 */
[--C-:B------:R-:W-:Y:S02]  /*0410*/  SHF.R.S32.HI R0, RZ, 0x3, R7.reuse ;  /* 0x00000003ff007819 */ /* 0x100fe40000011407 */
[----:B------:R-:W-:-:S02]  /*0420*/  SHF.R.S32.HI R7, RZ, 0x1f, R7 ;  /* 0x0000001fff077819 */ /* 0x000fc40000011407 */
[----:B------:R-:W-:Y:S02]  /*0430*/  ISETP.GE.U32.AND P5, PT, R6, 0x2, PT ;  /* 0x000000020600780c */ /* 0x000fe40003fa6070 */
[----:B------:R-:W-:Y:S02]  /*0440*/  LEA.HI R7, R7, R0, RZ, 0x2 ;  /* 0x0000000007077211 */ /* 0x000fe400078f10ff */
[----:B--2---:R-:W-:Y:S02]  /*0450*/  ISETP.EQ.U32.AND P3, PT, R14, 0x1, PT ;  /* 0x000000010e00780c */ /* 0x004fe40003f62070 */
[----:B-1----:R-:W-:Y:S01]  /*0460*/  I2FP.F32.U32 R9, R4 ;  /* 0x0000000400097245 */ /* 0x002fe20000201000 */
[----:B------:R-:W-:Y:S01]  /*0470*/  VOTEU.ALL UP0, P0 ;  /* 0x00000000003f7886 */ /* 0x000fe20000000000 */
[----:B------:R-:W-:Y:S01]  /*0480*/  LOP3.LUT R7, R7, 0xfffffffc, RZ, 0xc0, !PT ;  /* 0xfffffffc07077812 */ /* 0x000fe200078ec0ff */
[----:B------:R-:W-:Y:S02]  /*0490*/  VOTEU.ALL UP1, P0 ;  /* 0x00000000003f7886 */ /* 0x000fe40000020000 */
[----:B------:R-:W-:Y:S01]  /*04a0*/  FMUL R13, R9, UR4 ;  /* 0x00000004090d7c20 */ /* 0x000fe20008400000 */
[----:B------:R-:W-:Y:S01]  /*04b0*/  IMAD.IADD R9, R3, 0x1, -R8 ;  /* 0x0000000103097824 */ /* 0x000fe200078e0a08 */
[----:B0-----:R-:W-:Y:S01]  /*04c0*/  I2FP.F32.U32 R8, UR8 ;  /* 0x0000000800087c45 */ /* 0x001fe20008201000 */
[----:B------:R-:W-:Y:S01]  /*04d0*/  IMAD.IADD R0, R0, 0x1, -R7 ;  /* 0x0000000100007824 */ /* 0x000fe200078e0a07 */
[----:B------:R-:W0:Y:S01]  /*04e0*/  @!UP0 S2UR UR7, SR_CgaCtaId ;  /* 0x00000000000789c3 */ /* 0x000e220000008800 */
[----:B------:R-:W-:Y:S01]  /*04f0*/  ULDC UR4, c[0x0][0x150] ;  /* 0x0000540000047ab9 */ /* 0x000fe20000000800 */
[----:B------:R-:W1:Y:S01]  /*0500*/  F2I.U32.TRUNC.NTZ R13, R13 ;  /* 0x0000000d000d7305 */ /* 0x000e62000020f000 */
[----:B------:R-:W-:Y:S01]  /*0510*/  FMUL R11, R8, UR4 ;  /* 0x00000004080b7c20 */ /* 0x000fe20008400000 */
[----:B------:R-:W-:Y:S01]  /*0520*/  SHF.R.S32.HI R3, RZ, 0x1f, R2 ;  /* 0x0000001fff037819 */ /* 0x000fe20000011402 */
[----:B------:R-:W-:Y:S01]  /*0530*/  IMAD R9, R9, 0x4, R0 ;  /* 0x0000000409097824 */ /* 0x000fe200078e0200 */
[----:B------:R-:W-:Y:S01]  /*0540*/  UMOV UR4, 0x20 ;  /* 0x0000002000047882 */ /* 0x000fe20000000000 */
[----:B------:R-:W-:Y:S01]  /*0550*/  @!UP0 UMOV UR6, 0x400 ;  /* 0x0000040000068882 */ /* 0x000fe20000000000 */
[----:B------:R-:W2:Y:S01]  /*0560*/  LDC R7, c[0x0][0x148] ;  /* 0x00005200ff077b82 */ /* 0x000ea20000000800 */
[----:B------:R-:W-:Y:S01]  /*0570*/  LEA.HI R3, R3, R2, RZ, 0x2 ;  /* 0x0000000203037211 */ /* 0x000fe200078f10ff */
[----:B------:R-:W5:Y:S01]  /*0580*/  F2I.U32.TRUNC.NTZ R11, R11 ;  /* 0x0000000b000b7305 */ /* 0x000f62000020f000 */
[----:B------:R-:W-:Y:S01]  /*0590*/  IMAD.SHL.U32 R8, R9, 0x4, RZ ;  /* 0x0000000409087824 */ /* 0x000fe200078e00ff */
[----:B------:R-:W-:-:S04]  /*05a0*/  @!UP0 UIADD3 UR4, -UR4, 0x100000, URZ ;  /* 0x0010000004048890 */ /* 0x000fc8000fffe13f */
[----:B------:R-:W-:Y:S02]  /*05b0*/  @!UP0 USHF.L.U32 UR5, UR4, 0xb, URZ ;  /* 0x0000000b04058899 */ /* 0x000fe4000800063f */
[----:B------:R-:W-:Y:S01]  /*05c0*/  @!UP0 USHF.L.U32 UR4, UR4, 0x1, URZ ;  /* 0x0000000104048899 */ /* 0x000fe2000800063f */
[----:B------:R-:W-:Y:S02]  /*05d0*/  LOP3.LUT R3, R3, 0xfffffffc, RZ, 0xc0, !PT ;  /* 0xfffffffc03037812 */ /* 0x000fe400078ec0ff */
[----:B------:R-:W-:Y:S01]  /*05e0*/  LOP3.LUT R19, R9, 0xc, R8, 0x78, !PT ;  /* 0x0000000c09137812 */ /* 0x000fe200078e7808 */
[----:B-1----:R-:W-:Y:S02]  /*05f0*/  IMAD.MOV R20, RZ, RZ, -R13 ;  /* 0x000000ffff147224 */ /* 0x002fe400078e0a0d */
[----:B------:R-:W-:Y:S01]  /*0600*/  IMAD.IADD R0, R2, 0x1, -R3 ;  /* 0x0000000102007824 */ /* 0x000fe200078e0a03 */
[----:B0-----:R-:W-:Y:S01]  /*0610*/  @!UP0 ULEA UR6, UR7, UR6, 0x18 ;  /* 0x0000000607068291 */ /* 0x001fe2000f8ec03f */
[----:B-----5:R-:W-:-:S03]  /*0620*/  IMAD.MOV R11, RZ, RZ, -R11 ;  /* 0x000000ffff0b7224 */ /* 0x020fc600078e0a0b */
[----:B------:R-:W-:Y:S01]  /*0630*/  ISETP.NE.AND P1, PT, R0, 0x3, PT ;  /* 0x000000030000780c */ /* 0x000fe20003f25270 */
[----:B------:R-:W-:Y:S01]  /*0640*/  VOTEU.ALL UP0, P0 ;  /* 0x00000000003f7886 */ /* 0x000fe20000000000 */
[----:B------:R-:W-:Y:S01]  /*0650*/  ISETP.LT.U32.AND P0, PT, R19, 0x2, !P2 ;  /* 0x000000021300780c */ /* 0x000fe20005701070 */
[----:B---3--:R-:W-:Y:S01]  /*0660*/  IMAD R3, R12, R11, UR8 ;  /* 0x000000080c037e24 */ /* 0x008fe2000f8e020b */
[----:B------:R-:W-:Y:S01]  /*0670*/  ISETP.EQ.OR P1, PT, R0, RZ, !P1 ;  /* 0x000000ff0000720c */ /* 0x000fe20004f22670 */
[----:B--2---:R-:W-:Y:S01]  /*0680*/  IMAD R2, R7, R20, R4 ;  /* 0x0000001407027224 */ /* 0x004fe200078e0204 */
[C---:B------:R-:W-:Y:S02]  /*0690*/  ISETP.NE.AND P2, PT, R5.reuse, RZ, PT ;  /* 0x000000ff0500720c */ /* 0x040fe40003f45270 */
[----:B------:R-:W-:Y:S01]  /*06a0*/  ISETP.EQ.AND P1, PT, R5, RZ, P1 ;  /* 0x000000ff0500720c */ /* 0x000fe20000f22270 */
[----:B------:R-:W0:Y:S02]  /*06b0*/  FENCE.VIEW.ASYNC.S ;  /* 0x00000000000073c6 */ /* 0x000e240000000000 */
[----:B0-----:R0:W1:Y:S01]  /*06c0*/  @!UP0 SYNCS.EXCH.64 URZ, [UR6+0x50], UR4 ;  /* 0x00005004063f85b2 */ /* 0x0010620008000100 */
[----:B------:R-:W-:-:S02]  /*06d0*/  ISETP.NE.AND P4, PT, R2, R19, PT ;  /* 0x000000130200720c */ /* 0x000fc40003f85270 */
[----:B------:R-:W-:Y:S02]  /*06e0*/  SEL R18, RZ, 0x1, !P1 ;  /* 0x00000001ff127807 */ /* 0x000fe40004800000 */
[----:B------:R-:W-:Y:S02]  /*06f0*/  ISETP.EQ.OR P4, PT, R3, RZ, !P4 ;  /* 0x000000ff0300720c */ /* 0x000fe40006782670 */
[----:B------:R-:W-:Y:S02]  /*0700*/  LOP3.LUT R11, R94, 0x7f, RZ, 0xc0, !PT ;  /* 0x0000007f5e0b7812 */ /* 0x000fe400078ec0ff */
[----:B------:R-:W-:Y:S02]  /*0710*/  PLOP3.LUT P0, PT, P0, P4, PT, 0x80, 0x0 ;  /* 0x000000000000781c */ /* 0x000fe40000709070 */
[----:B------:R-:W-:Y:S02]  /*0720*/  SEL R18, R18, 0x2, P5 ;  /* 0x0000000212127807 */ /* 0x000fe40002800000 */
[----:B------:R-:W-:Y:S01]  /*0730*/  P2R R102, PR, RZ, 0x1 ;  /* 0x00000001ff667803 */ /* 0x000fe20000000000 */
[----:B------:R0:W2:Y:S01]  /*0740*/  @!UP1 SYNCS.EXCH.64 URZ, [UR6+0x58], UR4 ;  /* 0x00005804063f95b2 */ /* 0x0000a20008000100 */
[----:B------:R-:W-:Y:S01]  /*0750*/  NOP ;  /* 0x0000000000007918 */ /* 0x000fe20000000000 */
[----:B------:R-:W-:Y:S06]  /*0760*/  @!P3 BRA `(.L_x_3) ;  /* 0x000000000008b947 */ /* 0x000fec0003800000 */
[----:B-12-4-:R-:W-:Y:S01]  /*0770*/  UCGABAR_ARV ;  /* 0x00000000000079c7 */ /* 0x016fe20008000000 */
[----:B------:R-:W-:Y:S05]  /*0780*/  BRA `(.L_x_4) ;  /* 0x0000000000047947 */ /* 0x000fea0003800000 */
.L_x_3:
[----:B-12-4-:R-:W-:Y:S01]  /*0790*/  NOP ;  /* 0x0000000000007918 */ /* 0x016fe20000000000 */
.L_x_4:
[----:B------:R-:W1:Y:S01]  /*07a0*/  LDC R2, c[0x0][0x65c] ;  /* 0x00019700ff027b82 */ /* 0x000e620000000800 */
[----:B------:R-:W-:Y:S02]  /*07b0*/  IMAD.U32 R8, RZ, RZ, UR8 ;  /* 0x00000008ff087e24 */ /* 0x000fe4000f8e00ff */
[----:B------:R-:W-:Y:S01]  /*07c0*/  IMAD.MOV.U32 R9, RZ, RZ, RZ ;  /* 0x000000ffff097224 */ /* 0x000fe200078e00ff */
[----:B-1----:R-:W-:-:S04]  /*07d0*/  ISETP.NE.AND P1, PT, R2, 0x1, PT ;  /* 0x000000010200780c */ /* 0x002fc80003f25270 */
[----:B------:R-:W-:-:S09]  /*07e0*/  P2R R5, PR, RZ, 0x2 ;  /* 0x00000002ff057803 */ /* 0x000fd20000000000 */
[----:B------:R-:W1:Y:S01]  /*07f0*/  @P1 LDC R17, c[0x0][0x10] ;  /* 0x00000400ff111b82 */ /* 0x000e620000000800 */
[----:B------:R-:W-:Y:S02]  /*0800*/  @P1 IMAD.MOV.U32 R5, RZ, RZ, RZ ;  /* 0x000000ffff051224 */ /* 0x000fe400078e00ff */
[----:B------:R-:W-:-:S05]  /*0810*/  @P1 IMAD.MOV.U32 R15, RZ, RZ, RZ ;  /* 0x000000ffff0f1224 */ /* 0x000fca00078e00ff */
[----:B------:R-:W2:Y:S01]  /*0820*/  @!P1 LDC R13, c[0x0][0xc] ;  /* 0x00000300ff0d9b82 */ /* 0x000ea20000000800 */
[----:B0-----:R-:W-:Y:S01]  /*0830*/  ULDC UR4, c[0x0][0xc] ;  /* 0x0000030000047ab9 */ /* 0x001fe20000000800 */
[----:B------:R-:W-:Y:S01]  /*0840*/  ULDC UR5, c[0x0][0x10] ;  /* 0x0000040000057ab9 */ /* 0x000fe20000000800 */
[----:B------:R-:W-:Y:S01]  /*0850*/  ULDC UR6, c[0x0][0x14] ;  /* 0x0000050000067ab9 */ /* 0x000fe20000000800 */
[----:B------:R-:W-:-:S04]  /*0860*/  UIMAD.WIDE.U32 UR4, UR4, UR5, URZ ;  /* 0x00000005040472a5 */ /* 0x000fc8000f8e003f */
[----:B------:R-:W-:Y:S02]  /*0870*/  UIMAD.WIDE.U32 UR38, UR4, UR6, URZ ;  /* 0x00000006042672a5 */ /* 0x000fe4000f8e003f */
[----:B------:R-:W-:-:S04]  /*0880*/  UIMAD UR41, UR5, UR6, URZ ;  /* 0x00000006052972a4 */ /* 0x000fc8000f8e023f */
[----:B------:R-:W-:Y:S01]  /*0890*/  UIADD3 UR41, UR39, UR41, URZ ;  /* 0x0000002927297290 */ /* 0x000fe2000fffe03f */
[----:B-1----:R-:W-:-:S04]  /*08a0*/  @P1 IMAD.WIDE.U32 R16, R17, UR8, R4 ;  /* 0x0000000811101c25 */ /* 0x002fc8000f8e0004 */
[----:B------:R-:W-:Y:S02]  /*08b0*/  @P1 IMAD.IADD R17, R17, 0x1, R15 ;  /* 0x0000000111111824 */ /* 0x000fe400078e020f */
[----:B--2---:R-:W-:-:S04]  /*08c0*/  @!P1 IMAD.WIDE.U32 R8, R4, R13, R8 ;  /* 0x0000000d04089225 */ /* 0x004fc800078e0008 */
[----:B------:R-:W-:Y:S02]  /*08d0*/  @!P1 IMAD.MOV.U32 R16, RZ, RZ, R8 ;  /* 0x000000ffff109224 */ /* 0x000fe400078e0008 */
[----:B------:R-:W-:Y:S01]  /*08e0*/  @!P1 IMAD.MOV.U32 R17, RZ, RZ, R9 ;  /* 0x000000ffff119224 */ /* 0x000fe200078e0009 */
[----:B------:R-:W-:Y:S06]  /*08f0*/  @!P3 BRA `(.L_x_5) ;  /* 0x00000000000cb947 */ /* 0x000fec0003800000 */
[----:B------:R-:W-:Y:S01]  /*0900*/  UCGABAR_WAIT ;  /* 0x0000000000007dc7 */ /* 0x000fe20008000000 */
[----:B------:R-:W-:Y:S01]  /*0910*/  CCTL.IVALL ;  /* 0x00000000ff00798f */ /* 0x000fe20002000000 */
[----:B------:R-:W-:Y:S05]  /*0920*/  BRA `(.L_x_6) ;  /* 0x0000000000047947 */ /* 0x000fea0003800000 */
.L_x_5:
[----:B------:R-:W-:Y:S06]  /*0930*/  BAR.SYNC.DEFER_BLOCKING 0x0 ;  /* 0x0000000000007b1d */ /* 0x000fec0000010000 */
.L_x_6:
[----:B------:R-:W-:Y:S05]  /*0940*/  @!P2 BRA `(.L_x_7) ;  /* 0x0000005c007ca947 */ /* 0x000fea0003800000 */
[----:B------:R-:W-:-:S13]  /*0950*/  ISETP.GT.U32.AND P0, PT, R6, 0x1, PT ;  /* 0x000000010600780c */ /* 0x000fda0003f04070 */
[----:B------:R-:W-:Y:S05]  /*0960*/  @P0 EXIT ;  /* 0x000000000000094d */ /* 0x000fea0003800000 */
[----:B------:R-:W-:Y:S01]  /*0970*/  ULDC.64 UR4, c[0x0][0x650] ;  /* 0x0001940000047ab9 */ /* 0x000fe20000000a00 */
[----:B------:R-:W-:Y:S01]  /*0980*/  PRMT R0, RZ, 0x7610, R0 ;  /* 0x00007610ff007816 */ /* 0x000fe20000000000 */
[----:B------:R-:W-:Y:S01]  /*0990*/  IMAD.MOV.U32 R101, RZ, RZ, -0x1 ;  /* 0xffffffffff657424 */ /* 0x000fe200078e00ff */
[----:B------:R-:W-:Y:S01]  /*09a0*/  ISETP.GE.U32.AND P0, PT, R16, UR4, PT ;  /* 0x0000000410007c0c */ /* 0x000fe2000bf06070 */
[----:B------:R-:W-:Y:S02]  /*09b0*/  IMAD.MOV.U32 R100, RZ, RZ, -0x1 ;  /* 0xffffffffff647424 */ /* 0x000fe400078e00ff */
[----:B------:R-:W-:Y:S01]  /*09c0*/  IMAD.MOV.U32 R99, RZ, RZ, -0x1 ;  /* 0xffffffffff637424 */ /* 0x000fe200078e00ff */
[----:B------:R-:W-:-:S13]  /*09d0*/  ISETP.GE.U32.AND.EX P0, PT, R17, UR5, PT, P0 ;  /* 0x0000000511007c0c */ /* 0x000fda000bf06100 */
[----:B------:R-:W-:Y:S05]  /*09e0*/  @P0 BRA `(.L_x_8) ;  /* 0x0000000400280947 */ /* 0x000fea0003800000 */
[----:B------:R-:W0:Y:S01]  /*09f0*/  LDC.64 R22, c[0x0][0x628] ;  /* 0x00018a00ff167b82 */ /* 0x000e220000000a00 */
[----:B------:R-:W-:Y:S02]  /*0a00*/  IMAD.MOV.U32 R8, RZ, RZ, R16 ;  /* 0x000000ffff087224 */ /* 0x000fe400078e0010 */
[----:B------:R-:W-:-:S05]  /*0a10*/  IMAD.MOV.U32 R9, RZ, RZ, R17 ;  /* 0x000000ffff097224 */ /* 0x000fca00078e0011 */
[----:B------:R-:W1:Y:S08]  /*0a20*/  LDC R0, c[0x0][0x630] ;  /* 0x00018c00ff007b82 */ /* 0x000e700000000800 */
[----:B------:R-:W2:Y:S01]  /*0a30*/  LDC.64 R24, c[0x0][0x620] ;  /* 0x00018800ff187b82 */ /* 0x000ea20000000a00 */
[----:B0-----:R-:W-:-:S04]  /*0a40*/  ISETP.NE.U32.AND P0, PT, R22, RZ, PT ;  /* 0x000000ff1600720c */ /* 0x001fc80003f05070 */
[----:B------:R-:W-:-:S13]  /*0a50*/  ISETP.NE.AND.EX P0, PT, R23, RZ, PT, P0 ;  /* 0x000000ff1700720c */ /* 0x000fda0003f05300 */
[----:B-12---:R-:W-:Y:S05]  /*0a60*/  @!P0 BRA `(.L_x_9) ;  /* 0x0000000000288947 */ /* 0x006fea0003800000 */
[----:B------:R-:W0:Y:S02]  /*0a70*/  LDC R15, c[0x0][0x634] ;  /* 0x00018d00ff0f7b82 */ /* 0x000e240000000800 */
[----:B0-----:R-:W-:-:S05]  /*0a80*/  IADD3 R15, P0, R16, R15, RZ ;  /* 0x0000000f100f7210 */ /* 0x001fca0007f1e0ff */
[----:B------:R-:W-:-:S04]  /*0a90*/  IMAD.X R21, RZ, RZ, R17, P0 ;  /* 0x000000ffff157224 */ /* 0x000fc800000e0611 */
[----:B------:R-:W-:-:S04]  /*0aa0*/  IMAD.WIDE.U32 R8, R21, R22, RZ ;  /* 0x0000001615087225 */ /* 0x000fc800078e00ff */
[----:B------:R-:W-:-:S04]  /*0ab0*/  IMAD.WIDE.U32 R12, P0, R15, R23, R8 ;  /* 0x000000170f0c7225 */ /* 0x000fc80007800008 */
[----:B------:R-:W-:-:S04]  /*0ac0*/  IMAD.WIDE.U32 R8, R15, R22, RZ ;  /* 0x000000160f087225 */ /* 0x000fc800078e00ff */
[----:B------:R-:W-:Y:S01]  /*0ad0*/  IMAD.X R15, RZ, RZ, RZ, P0 ;  /* 0x000000ffff0f7224 */ /* 0x000fe200000e06ff */
[----:B------:R-:W-:Y:S01]  /*0ae0*/  IADD3 RZ, P0, R9, R12, RZ ;  /* 0x0000000c09ff7210 */ /* 0x000fe20007f1e0ff */
[----:B------:R-:W-:-:S04]  /*0af0*/  IMAD.MOV.U32 R14, RZ, RZ, R13 ;  /* 0x000000ffff0e7224 */ /* 0x000fc800078e000d */
[----:B------:R-:W-:-:S08]  /*0b00*/  IMAD.WIDE.U32.X R8, R21, R23, R14, P0 ;  /* 0x0000001715087225 */ /* 0x000fd000000e040e */
.L_x_9:
[----:B------:R-:W0:Y:S01]  /*0b10*/  LDC.64 R22, c[0x0][0x640] ;  /* 0x00019000ff167b82 */ /* 0x000e220000000a00 */
[--C-:B------:R-:W-:Y:S01]  /*0b20*/  SHF.R.U64 R99, R8, R0, R9.reuse ;  /* 0x0000000008637219 */ /* 0x100fe20000001209 */
[----:B------:R-:W-:Y:S01]  /*0b30*/  IMAD R28, R7, R20, R4 ;  /* 0x00000014071c7224 */ /* 0x000fe200078e0204 */
[----:B------:R-:W-:Y:S02]  /*0b40*/  SHF.R.U32.HI R0, RZ, R0, R9 ;  /* 0x00000000ff007219 */ /* 0x000fe40000011609 */
[----:B------:R-:W-:-:S03]  /*0b50*/  IADD3 R5, P0, RZ, -R99, RZ ;  /* 0x80000063ff057210 */ /* 0x000fc60007f1e0ff */
[----:B------:R-:W1:Y:S02]  /*0b60*/  LDC R6, c[0x0][0x618] ;  /* 0x00018600ff067b82 */ /* 0x000e640000000800 */
[----:B------:R-:W-:-:S04]  /*0b70*/  IMAD.X R9, RZ, RZ, ~R0, P0 ;  /* 0x000000ffff097224 */ /* 0x000fc800000e0e00 */
[-C--:B------:R-:W-:Y:S02]  /*0b80*/  IMAD R0, R9, R24.reuse, RZ ;  /* 0x0000001809007224 */ /* 0x080fe400078e02ff */
[----:B------:R-:W2:Y:S01]  /*0b90*/  LDC R13, c[0x0][0x608] ;  /* 0x00018200ff0d7b82 */ /* 0x000ea20000000800 */
[----:B------:R-:W-:-:S04]  /*0ba0*/  IMAD.WIDE.U32 R8, R5, R24, R16 ;  /* 0x0000001805087225 */ /* 0x000fc800078e0010 */
[----:B------:R-:W-:Y:S02]  /*0bb0*/  IMAD R5, R5, R25, R0 ;  /* 0x0000001905057224 */ /* 0x000fe400078e0200 */
[----:B------:R-:W-:Y:S01]  /*0bc0*/  IMAD.MOV.U32 R25, RZ, RZ, 0x1 ;  /* 0x00000001ff197424 */ /* 0x000fe200078e00ff */
[----:B------:R-:W3:Y:S01]  /*0bd0*/  LDC R14, c[0x0][0x658] ;  /* 0x00019600ff0e7b82 */ /* 0x000ee20000000800 */
[----:B0-----:R-:W-:Y:S01]  /*0be0*/  ISETP.NE.U32.AND P0, PT, R22, RZ, PT ;  /* 0x000000ff1600720c */ /* 0x001fe20003f05070 */
[----:B------:R-:W-:Y:S02]  /*0bf0*/  IMAD.IADD R5, R9, 0x1, R5 ;  /* 0x0000000109057824 */ /* 0x000fe400078e0205 */
[----:B------:R-:W-:Y:S01]  /*0c00*/  IMAD.MOV.U32 R9, RZ, RZ, -0x1 ;  /* 0xffffffffff097424 */ /* 0x000fe200078e00ff */
[----:B------:R-:W-:-:S03]  /*0c10*/  ISETP.NE.AND.EX P0, PT, R23, RZ, PT, P0 ;  /* 0x000000ff1700720c */ /* 0x000fc60003f05300 */
[----:B------:R-:W0:Y:S01]  /*0c20*/  LDC R21, c[0x0][0x600] ;  /* 0x00018000ff157b82 */ /* 0x000e220000000800 */
[-CC-:B-1----:R-:W-:Y:S02]  /*0c30*/  SHF.R.U64 R15, R8, R6.reuse, R5.reuse ;  /* 0x00000006080f7219 */ /* 0x182fe40000001205 */
[----:B------:R-:W-:-:S05]  /*0c40*/  SHF.R.U32.HI R0, RZ, R6, R5 ;  /* 0x00000006ff007219 */ /* 0x000fca0000011605 */
[----:B------:R-:W1:Y:S01]  /*0c50*/  LDC R24, c[0x0][0x648] ;  /* 0x00019200ff187b82 */ /* 0x000e620000000800 */
[-CC-:B--2---:R-:W-:Y:S02]  /*0c60*/  SHF.R.U64 R29, R15, R13.reuse, R0.reuse ;  /* 0x0000000d0f1d7219 */ /* 0x184fe40000001200 */
[----:B------:R-:W-:-:S05]  /*0c70*/  SHF.R.U32.HI R5, RZ, R13, R0 ;  /* 0x0000000dff057219 */ /* 0x000fca0000011600 */
[----:B------:R-:W2:Y:S01]  /*0c80*/  LDC R26, c[0x0][0x638] ;  /* 0x00018e00ff1a7b82 */ /* 0x000ea20000000800 */
[-CC-:B---3--:R-:W-:Y:S02]  /*0c90*/  SHF.R.U64 R20, R29, R14.reuse, R5.reuse ;  /* 0x0000000e1d147219 */ /* 0x188fe40000001205 */
[-C--:B------:R-:W-:Y:S02]  /*0ca0*/  SHF.L.U32 R0, R9, R14.reuse, RZ ;  /* 0x0000000e09007219 */ /* 0x080fe400000006ff */
[----:B------:R-:W-:Y:S01]  /*0cb0*/  SHF.R.U32.HI R5, RZ, R14, R5 ;  /* 0x0000000eff057219 */ /* 0x000fe20000011605 */
[----:B------:R-:W-:Y:S01]  /*0cc0*/  IMAD.MOV.U32 R4, RZ, RZ, R20 ;  /* 0x000000ffff047224 */ /* 0x000fe200078e0014 */
[----:B------:R-:W-:Y:S01]  /*0cd0*/  LOP3.LUT R12, RZ, R0, RZ, 0x33, !PT ;  /* 0x00000000ff0c7212 */ /* 0x000fe200078e33ff */
[----:B------:R-:W3:Y:S01]  /*0ce0*/  LDC R27, c[0x0][0x610] ;  /* 0x00018400ff1b7b82 */ /* 0x000ee20000000800 */
[----:B------:R-:W-:Y:S05]  /*0cf0*/  @!P0 BRA `(.L_x_10) ;  /* 0x0000000000288947 */ /* 0x000fea0003800000 */
[----:B------:R-:W4:Y:S02]  /*0d00*/  LDC R9, c[0x0][0x64c] ;  /* 0x00019300ff097b82 */ /* 0x000f240000000800 */
[----:B----4-:R-:W-:-:S05]  /*0d10*/  IADD3 R9, P0, R20, R9, RZ ;  /* 0x0000000914097210 */ /* 0x010fca0007f1e0ff */
        /* <DEDUP_REMOVED lines=8> */
.L_x_10:
[----:B-1----:R-:W-:Y:S01]  /*0da0*/  SHF.R.U64 R4, R4, R24, R5 ;  /* 0x0000001804047219 */ /* 0x002fe20000001205 */
[----:B0-----:R-:W-:Y:S01]  /*0db0*/  VIADD R6, R21, 0xffffffff ;  /* 0xffffffff15067836 */ /* 0x001fe20000000000 */
[----:B------:R-:W-:Y:S02]  /*0dc0*/  SHF.L.U32 R0, R25, R14, RZ ;  /* 0x0000000e19007219 */ /* 0x000fe400000006ff */
[----:B------:R-:W-:Y:S01]  /*0dd0*/  LOP3.LUT R5, R29, R12, RZ, 0xc0, !PT ;  /* 0x0000000c1d057212 */ /* 0x000fe200078ec0ff */
[----:B------:R-:W-:Y:S01]  /*0de0*/  IMAD.MOV R7, RZ, RZ, -R4 ;  /* 0x000000ffff077224 */ /* 0x000fe200078e0a04 */
[----:B------:R-:W-:Y:S02]  /*0df0*/  SEL R3, R3, R28, !P1 ;  /* 0x0000001c03037207 */ /* 0x000fe40004800000 */
[----:B------:R-:W-:Y:S01]  /*0e00*/  LOP3.LUT R6, R15, R6, RZ, 0xc0, !PT ;  /* 0x000000060f067212 */ /* 0x000fe200078ec0ff */
[----:B------:R-:W-:Y:S02]  /*0e10*/  IMAD R4, R0, R4, R5 ;  /* 0x0000000400047224 */ /* 0x000fe400078e0205 */
[----:B--2---:R-:W-:-:S02]  /*0e20*/  IMAD R0, R7, R26, R20 ;  /* 0x0000001a07007224 */ /* 0x004fc400078e0214 */
[----:B---3--:R-:W-:Y:S02]  /*0e30*/  IMAD R3, R4, R27, R3 ;  /* 0x0000001b04037224 */ /* 0x008fe400078e0203 */
[----:B------:R-:W-:Y:S02]  /*0e40*/  IMAD.MOV.U32 R5, RZ, RZ, 0x1 ;  /* 0x00000001ff057424 */ /* 0x000fe400078e00ff */
[----:B------:R-:W-:-:S03]  /*0e50*/  IMAD R4, R0, R21, R6 ;  /* 0x0000001500047224 */ /* 0x000fc600078e0206 */
[----:B------:R-:W-:Y:S02]  /*0e60*/  PRMT R0, R5, 0x7610, R0 ;  /* 0x0000761005007816 */ /* 0x000fe40000000000 */
[----:B------:R-:W-:Y:S02]  /*0e70*/  SEL R100, R4, R3, !P1 ;  /* 0x0000000304647207 */ /* 0x000fe40004800000 */
[----:B------:R-:W-:-:S07]  /*0e80*/  SEL R101, R3, R4, !P1 ;  /* 0x0000000403657207 */ /* 0x000fce0004800000 */
.L_x_8:
[----:B------:R-:W-:-:S08]  /*0e90*/  NOP ;  /* 0x0000000000007918 */ /* 0x000fd00000000000 */
[----:B------:R-:W0:Y:S02]  /*0ea0*/  USETMAXREG.TRY_ALLOC.CTAPOOL UP0, 0xe8 ;  /* 0x000000e8000079c8 */ /* 0x000e240008000600 */
[----:B0-----:R-:W-:-:S13]  /*0eb0*/  PLOP3.LUT P0, PT, PT, PT, UP0, 0x80, 0x0 ;  /* 0x000000000000781c */ /* 0x001fda0003f0f008 */
[----:B------:R-:W-:Y:S05]  /*0ec0*/  @!P0 BRA `(.L_x_8) ;  /* 0xfffffffc00f08947 */ /* 0x000fea000383ffff */
[----:B------:R-:W-:Y:S01]  /*0ed0*/  ULDC.64 UR4, c[0x0][0x598] ;  /* 0x0001660000047ab9 */ /* 0x000fe20000000a00 */
[----:B------:R-:W-:Y:S01]  /*0ee0*/  ULDC.64 UR36, c[0x0][0x208] ;  /* 0x0000820000247ab9 */ /* 0x000fe20000000a00 */
[----:B------:R-:W-:-:S04]  /*0ef0*/  ISETP.NE.U32.AND P0, PT, RZ, UR4, PT ;  /* 0x00000004ff007c0c */ /* 0x000fc8000bf05070 */
[----:B------:R-:W-:-:S13]  /*0f00*/  ISETP.NE.AND.EX P0, PT, RZ, UR5, PT, P0 ;  /* 0x00000005ff007c0c */ /* 0x000fda000bf05300 */
[----:B------:R-:W-:Y:S05]  /*0f10*/  @!P0 BRA `(.L_x_11) ;  /* 0x00000000001c8947 */ /* 0x000fea0003800000 */
[----:B------:R-:W0:Y:S02]  /*0f20*/  LDC.64 R4, c[0x0][0x598] ;  /* 0x00016600ff047b82 */ /* 0x000e240000000a00 */
[----:B0-----:R-:W2:Y:S02]  /*0f30*/  LDG.E.64 R4, desc[UR36][R4.64] ;  /* 0x0000002404047981 */ /* 0x001ea4000c1e1b00 */
[----:B--2---:R-:W-:-:S04]  /*0f40*/  ISETP.NE.U32.AND P0, PT, R4, RZ, PT ;  /* 0x000000ff0400720c */ /* 0x004fc80003f05070 */
[----:B------:R-:W-:-:S13]  /*0f50*/  ISETP.NE.AND.EX P0, PT, R5, RZ, PT, P0 ;  /* 0x000000ff0500720c */ /* 0x000fda0003f05300 */
[----:B------:R-:W-:Y:S05]  /*0f60*/  @!P0 BRA `(.L_x_11) ;  /* 0x0000000000088947 */ /* 0x000fea0003800000 */
[----:B------:R0:W5:Y:S01]  /*0f70*/  LD.E R88, desc[UR36][R4.64] ;  /* 0x0000002404587980 */ /* 0x000162000c101900 */
[----:B------:R-:W-:Y:S05]  /*0f80*/  BRA `(.L_x_12) ;  /* 0x0000000000247947 */ /* 0x000fea0003800000 */
.L_x_11:
[----:B------:R-:W-:Y:S02]  /*0f90*/  ULDC.64 UR4, c[0x0][0x588] ;  /* 0x0001620000047ab9 */ /* 0x000fe40000000a00 */
[----:B------:R-:W-:-:S04]  /*0fa0*/  ISETP.NE.U32.AND P0, PT, RZ, UR4, PT ;  /* 0x00000004ff007c0c */ /* 0x000fc8000bf05070 */
[----:B------:R-:W-:-:S13]  /*0fb0*/  ISETP.NE.AND.EX P0, PT, RZ, UR5, PT, P0 ;  /* 0x00000005ff007c0c */ /* 0x000fda000bf05300 */
[----:B------:R-:W-:Y:S05]  /*0fc0*/  @!P0 BRA `(.L_x_13) ;  /* 0x00000000000c8947 */ /* 0x000fea0003800000 */
[----:B------:R-:W0:Y:S02]  /*0fd0*/  LDC.64 R88, c[0x0][0x588] ;  /* 0x00016200ff587b82 */ /* 0x000e240000000a00 */
[----:B0-----:R1:W5:Y:S01]  /*0fe0*/  LDG.E R88, desc[UR36][R88.64] ;  /* 0x0000002458587981 */ /* 0x001362000c1e1900 */
[----:B------:R-:W-:Y:S05]  /*0ff0*/  BRA `(.L_x_12) ;  /* 0x0000000000087947 */ /* 0x000fea0003800000 */
.L_x_13:
[----:B------:R-:W-:Y:S02]  /*1000*/  ULDC UR4, c[0x0][0x580] ;  /* 0x0001600000047ab9 */ /* 0x000fe40000000800 */
[----:B------:R-:W-:-:S07]  /*1010*/  IMAD.U32 R88, RZ, RZ, UR4 ;  /* 0x00000004ff587e24 */ /* 0x000fce000f8e00ff */
.L_x_12:
[----:B------:R-:W-:Y:S02]  /*1020*/  ULDC.64 UR4, c[0x0][0x5a0] ;  /* 0x0001680000047ab9 */ /* 0x000fe40000000a00 */
[----:B------:R-:W-:-:S04]  /*1030*/  ISETP.NE.U32.AND P0, PT, RZ, UR4, PT ;  /* 0x00000004ff007c0c */ /* 0x000fc8000bf05070 */
[----:B------:R-:W-:-:S13]  /*1040*/  ISETP.NE.AND.EX P0, PT, RZ, UR5, PT, P0 ;  /* 0x00000005ff007c0c */ /* 0x000fda000bf05300 */
[----:B------:R-:W-:Y:S05]  /*1050*/  @!P0 BRA `(.L_x_14) ;  /* 0x00000000001c8947 */ /* 0x000fea0003800000 */
[----:B0-----:R-:W0:Y:S02]  /*1060*/  LDC.64 R4, c[0x0][0x5a0] ;  /* 0x00016800ff047b82 */ /* 0x001e240000000a00 */
[----:B0-----:R-:W2:Y:S02]  /*1070*/  LDG.E.64 R4, desc[UR36][R4.64] ;  /* 0x0000002404047981 */ /* 0x001ea4000c1e1b00 */
[----:B--2---:R-:W-:-:S04]  /*1080*/  ISETP.NE.U32.AND P0, PT, R4, RZ, PT ;  /* 0x000000ff0400720c */ /* 0x004fc80003f05070 */
[----:B------:R-:W-:-:S13]  /*1090*/  ISETP.NE.AND.EX P0, PT, R5, RZ, PT, P0 ;  /* 0x000000ff0500720c */ /* 0x000fda0003f05300 */
[----:B------:R-:W-:Y:S05]  /*10a0*/  @!P0 BRA `(.L_x_14) ;  /* 0x0000000000088947 */ /* 0x000fea0003800000 */
[----:B-1----:R0:W5:Y:S01]  /*10b0*/  LD.E R89, desc[UR36][R4.64] ;  /* 0x0000002404597980 */ /* 0x002162000c101900 */
[----:B------:R-:W-:Y:S05]  /*10c0*/  BRA `(.L_x_15) ;  /* 0x0000000000247947 */ /* 0x000fea0003800000 */
.L_x_14:
[----:B------:R-:W-:Y:S02]  /*10d0*/  ULDC.64 UR4, c[0x0][0x590] ;  /* 0x0001640000047ab9 */ /* 0x000fe40000000a00 */
[----:B------:R-:W-:-:S04]  /*10e0*/  ISETP.NE.U32.AND P0, PT, RZ, UR4, PT ;  /* 0x00000004ff007c0c */ /* 0x000fc8000bf05070 */
[----:B------:R-:W-:-:S13]  /*10f0*/  ISETP.NE.AND.EX P0, PT, RZ, UR5, PT, P0 ;  /* 0x00000005ff007c0c */ /* 0x000fda000bf05300 */
[----:B------:R-:W-:Y:S05]  /*1100*/  @!P0 BRA `(.L_x_16) ;  /* 0x00000000000c8947 */ /* 0x000fea0003800000 */
[----:B0-----:R-:W1:Y:S02]  /*1110*/  LDC.64 R4, c[0x0][0x590] ;  /* 0x00016400ff047b82 */ /* 0x001e640000000a00 */
[----:B-1----:R1:W5:Y:S01]  /*1120*/  LDG.E R89, desc[UR36][R4.64] ;  /* 0x0000002404597981 */ /* 0x002362000c1e1900 */
[----:B------:R-:W-:Y:S05]  /*1130*/  BRA `(.L_x_15) ;  /* 0x0000000000087947 */ /* 0x000fea0003800000 */
.L_x_16:
[----:B------:R-:W-:Y:S02]  /*1140*/  ULDC UR4, c[0x0][0x584] ;  /* 0x0001610000047ab9 */ /* 0x000fe40000000800 */
[----:B-1----:R-:W-:-:S07]  /*1150*/  IMAD.U32 R89, RZ, RZ, UR4 ;  /* 0x00000004ff597e24 */ /* 0x002fce000f8e00ff */
.L_x_15:
[----:B------:R-:W-:-:S13]  /*1160*/  LOP3.LUT P0, RZ, R0, 0xff, RZ, 0xc0, !PT ;  /* 0x000000ff00ff7812 */ /* 0x000fda000780c0ff */
[----:B------:R-:W-:Y:S05]  /*1170*/  @!P0 EXIT ;  /* 0x000000000000894d */ /* 0x000fea0003800000 */
[----:B------:R-:W2:Y:S01]  /*1180*/  LDC R92, c[0x0][0x658] ;  /* 0x00019600ff5c7b82 */ /* 0x000ea20000000800 */
[----:B------:R-:W-:Y:S01]  /*1190*/  ULDC.64 UR6, c[0x0][0x288] ;  /* 0x0000a20000067ab9 */ /* 0x000fe20000000a00 */
[----:B------:R-:W-:Y:S01]  /*11a0*/  LOP3.LUT R10, R10, 0x1, RZ, 0xc0, !PT ;  /* 0x000000010a0a7812 */ /* 0x000fe200078ec0ff */
[----:B------:R-:W-:Y:S01]  /*11b0*/  UIADD3 UR4, UR7, 0x3f, URZ ;  /* 0x0000003f07047890 */ /* 0x000fe2000fffe03f */
[----:B------:R-:W-:Y:S01]  /*11c0*/  SHF.R.U32.HI R0, RZ, 0x2, R94 ;  /* 0x00000002ff007819 */ /* 0x000fe2000001165e */
[----:B01----:R-:W-:Y:S01]  /*11d0*/  IMAD.MOV.U32 R5, RZ, RZ, -0x1 ;  /* 0xffffffffff057424 */ /* 0x003fe200078e00ff */
[----:B------:R-:W-:Y:S01]  /*11e0*/  SHF.R.U32.HI R11, RZ, 0x1, R11 ;  /* 0x00000001ff0b7819 */ /* 0x000fe2000001160b */
[----:B------:R-:W-:Y:S01]  /*11f0*/  USHF.R.S32.HI UR5, URZ, 0x1f, UR4 ;  /* 0x0000001f3f057899 */ /* 0x000fe20008011404 */
[----:B------:R-:W0:Y:S01]  /*1200*/  LDC.64 R90, c[0x0][0x5c8] ;  /* 0x00017200ff5a7b82 */ /* 0x000e220000000a00 */
[----:B------:R-:W-:Y:S01]  /*1210*/  IMAD.SHL.U32 R3, R10, 0x40, RZ ;  /* 0x000000400a037824 */ /* 0x000fe200078e00ff */
[----:B------:R-:W-:Y:S01]  /*1220*/  LOP3.LUT R0, R0, 0x7, RZ, 0xc0, !PT ;  /* 0x0000000700007812 */ /* 0x000fe200078ec0ff */
[----:B------:R-:W-:Y:S01]  /*1230*/  ULEA.HI UR5, UR5, UR4, URZ, 0x6 ;  /* 0x0000000405057291 */ /* 0x000fe2000f8f303f */
[----:B------:R-:W-:Y:S01]  /*1240*/  LOP3.LUT R11, R11, 0x30, RZ, 0xc0, !PT ;  /* 0x000000300b0b7812 */ /* 0x000fe200078ec0ff */
[----:B------:R-:W-:Y:S01]  /*1250*/  IMAD.MOV.U32 R7, RZ, RZ, 0x1 ;  /* 0x00000001ff077424 */ /* 0x000fe200078e00ff */
[--C-:B------:R-:W-:Y:S01]  /*1260*/  LOP3.LUT R22, R3, 0x40, R0.reuse, 0xe2, !PT ;  /* 0x0000004003167812 */ /* 0x100fe200078ee200 */
[----:B------:R-:W-:Y:S01]  /*1270*/  USHF.R.S32.HI UR43, URZ, 0x6, UR5 ;  /* 0x000000063f2b7899 */ /* 0x000fe20008011405 */
[----:B------:R-:W1:Y:S01]  /*1280*/  LDC R96, c[0x0][0x600] ;  /* 0x00018000ff607b82 */ /* 0x000e620000000800 */
[-C--:B------:R-:W-:Y:S01]  /*1290*/  IADD3 R3, RZ, -R11.reuse, -R0 ;  /* 0x8000000bff037210 */ /* 0x080fe20007ffe800 */
[----:B------:R-:W-:Y:S01]  /*12a0*/  IMAD.U32 R4, RZ, RZ, UR6 ;  /* 0x00000006ff047e24 */ /* 0x000fe2000f8e00ff */
[C---:B------:R-:W-:Y:S01]  /*12b0*/  LOP3.LUT R93, R94.reuse, 0x3, RZ, 0xc0, !PT ;  /* 0x000000035e5d7812 */ /* 0x040fe200078ec0ff */
[----:B------:R-:W-:Y:S01]  /*12c0*/  UISETP.LT.AND UP0, UPT, UR43, 0x1, UPT ;  /* 0x000000012b00788c */ /* 0x000fe2000bf01270 */
[----:B------:R-:W-:Y:S01]  /*12d0*/  LOP3.LUT R95, R94, 0x80, RZ, 0xc0, !PT ;  /* 0x000000805e5f7812 */ /* 0x000fe200078ec0ff */
[----:B------:R-:W-:Y:S01]  /*12e0*/  IMAD R3, R10, -0x40, R3 ;  /* 0xffffffc00a037824 */ /* 0x000fe200078e0203 */
[----:B------:R-:W-:Y:S01]  /*12f0*/  ULDC UR4, c[0x0][0x284] ;  /* 0x0000a10000047ab9 */ /* 0x000fe20000000800 */
[-C--:B--2---:R-:W-:Y:S01]  /*1300*/  SHF.L.U32 R5, R5, R92.reuse, RZ ;  /* 0x0000005c05057219 */ /* 0x084fe200000006ff */
[----:B------:R-:W-:Y:S01]  /*1310*/  USEL UR44, UR43, 0x1, UP0 ;  /* 0x000000012b2c7887 */ /* 0x000fe20008000000 */
[----:B------:R-:W-:Y:S01]  /*1320*/  IMAD R93, R93, -0x2, R4 ;  /* 0xfffffffe5d5d7824 */ /* 0x000fe200078e0204 */
[----:B------:R-:W-:Y:S01]  /*1330*/  LOP3.LUT R22, R22, R11, RZ, 0xfc, !PT ;  /* 0x0000000b16167212 */ /* 0x000fe200078efcff */
[----:B------:R-:W-:Y:S01]  /*1340*/  IMAD.SHL.U32 R94, R94, 0x2, RZ ;  /* 0x000000025e5e7824 */ /* 0x000fe200078e00ff */
[----:B------:R-:W-:Y:S01]  /*1350*/  SHF.L.U32 R92, R7, R92, RZ ;  /* 0x0000005c075c7219 */ /* 0x000fe200000006ff */
[----:B------:R-:W-:Y:S01]  /*1360*/  VIADD R98, R3, UR4 ;  /* 0x0000000403627c36 */ /* 0x000fe20008000000 */
[----:B------:R-:W-:Y:S01]  /*1370*/  LOP3.LUT R103, R18, 0x1, RZ, 0xfc, !PT ;  /* 0x0000000112677812 */ /* 0x000fe200078efcff */
[----:B------:R-:W-:Y:S01]  /*1380*/  IMAD.MOV.U32 R23, RZ, RZ, RZ ;  /* 0x000000ffff177224 */ /* 0x000fe200078e00ff */
[C---:B0-----:R-:W-:Y:S01]  /*1390*/  SHF.L.U64.HI R91, R90.reuse, 0x3, R91 ;  /* 0x000000035a5b7819 */ /* 0x041fe2000001025b */
[----:B------:R-:W-:Y:S01]  /*13a0*/  IMAD.SHL.U32 R90, R90, 0x8, RZ ;  /* 0x000000085a5a7824 */ /* 0x000fe200078e00ff */
[----:B------:R-:W-:Y:S01]  /*13b0*/  SHF.R.U32.HI R95, RZ, 0x7, R95 ;  /* 0x00000007ff5f7819 */ /* 0x000fe2000001165f */
[----:B------:R-:W-:Y:S01]  /*13c0*/  UIADD3 UR44, UR43, -UR44, URZ ;  /* 0x8000002c2b2c7290 */ /* 0x000fe2000fffe03f */
[----:B------:R-:W-:Y:S01]  /*13d0*/  LOP3.LUT R97, RZ, R5, RZ, 0x33, !PT ;  /* 0x00000005ff617212 */ /* 0x000fe200078e33ff */
[----:B------:R-:W-:Y:S01]  /*13e0*/  UMOV UR40, URZ ;  /* 0x0000003f00287c82 */ /* 0x000fe20008000000 */
[----:B------:R-:W-:Y:S01]  /*13f0*/  UMOV UR42, URZ ;  /* 0x0000003f002a7c82 */ /* 0x000fe20008000000 */
[----:B-1----:R-:W-:-:S08]  /*1400*/  VIADD R96, R96, 0xffffffff ;  /* 0xffffffff60607836 */ /* 0x002fd00000000000 */
.L_x_162:
[----:B0-----:R-:W0:Y:S01]  /*1410*/  SHFL.IDX PT, R0, R95, RZ, 0x1f ;  /* 0x00001fff5f007589 */ /* 0x001e2200000e0000 */
[----:B-1----:R-:W1:Y:S01]  /*1420*/  S2UR UR7, SR_CgaCtaId ;  /* 0x00000000000779c3 */ /* 0x002e620000008800 */
[----:B------:R-:W-:Y:S01]  /*1430*/  UMOV UR6, 0x400 ;  /* 0x0000040000067882 */ /* 0x000fe20000000000 */
[----:B0-----:R-:W-:Y:S01]  /*1440*/  R2UR UR4, R0 ;  /* 0x00000000000472ca */ /* 0x001fe200000e0000 */
[----:B-1----:R-:W-:-:S12]  /*1450*/  ULEA UR6, UR7, UR6, 0x18 ;  /* 0x0000000607067291 */ /* 0x002fd8000f8ec03f */
[----:B------:R-:W-:-:S04]  /*1460*/  ULEA.HI UR5, UR4, UR4, URZ, 0x1 ;  /* 0x0000000404057291 */ /* 0x000fc8000f8f083f */
[----:B------:R-:W-:-:S04]  /*1470*/  ULOP3.LUT UR5, UR5, 0x7fffe, URZ, 0xc0, !UPT ;  /* 0x0007fffe05057892 */ /* 0x000fc8000f8ec03f */
[----:B------:R-:W-:-:S03]  /*1480*/  UIADD3 UR5, UR4, -UR5, URZ ;  /* 0x8000000504057290 */ /* 0x000fc6000fffe03f */
[----:B------:R-:W-:Y:S01]  /*1490*/  ULDC UR4, c[0x0][0x28c] ;  /* 0x0000a30000047ab9 */ /* 0x000fe20000000800 */
[----:B------:R-:W-:Y:S01]  /*14a0*/  ULEA UR5, UR5, UR6, 0xd ;  /* 0x0000000605057291 */ /* 0x000fe2000f8e683f */
[----:B------:R-:W-:-:S03]  /*14b0*/  ISETP.LT.AND P0, PT, RZ, UR4, PT ;  /* 0x00000004ff007c0c */ /* 0x000fc6000bf01270 */
[----:B------:R-:W-:-:S04]  /*14c0*/  UIADD3 UR5, UR5, 0x100, URZ ;  /* 0x0000010005057890 */ /* 0x000fc8000fffe03f */
[----:B------:R-:W-:-:S04]  /*14d0*/  USHF.R.U32.HI UR5, URZ, 0x4, UR5 ;  /* 0x000000043f057899 */ /* 0x000fc80008011605 */
[----:B------:R-:W-:Y:S02]  /*14e0*/  ULOP3.LUT UR45, UR5, 0x3fff, URZ, 0xc0, !UPT ;  /* 0x00003fff052d7892 */ /* 0x000fe4000f8ec03f */
[----:B--2345:R-:W-:Y:S10]  /*14f0*/  @P0 BRA `(.L_x_17) ;  /* 0x0000000000400947 */ /* 0x03cff40003800000 */
[----:B------:R-:W-:Y:S01]  /*1500*/  MOV R0, 0x0 ;  /* 0x0000000000007802 */ /* 0x000fe20000000f00 */
[----:B------:R-:W-:Y:S01]  /*1510*/  ULDC.64 UR4, c[0x4][0x68] ;  /* 0x01001a0000047ab9 */ /* 0x000fe20000000a00 */
[----:B------:R-:W-:Y:S01]  /*1520*/  ULDC.64 UR6, c[0x4][0x8] ;  /* 0x0100020000067ab9 */ /* 0x000fe20000000a00 */
[----:B------:R-:W-:Y:S01]  /*1530*/  IMAD.U32 R4, RZ, RZ, UR4 ;  /* 0x00000004ff047e24 */ /* 0x000fe2000f8e00ff */
[----:B------:R0:W1:Y:S01]  /*1540*/  LDC.64 R14, c[0x4][R0] ;  /* 0x01000000000e7b82 */ /* 0x0000620000000a00 */
[----:B------:R-:W-:Y:S01]  /*1550*/  IMAD.U32 R5, RZ, RZ, UR5 ;  /* 0x00000005ff057e24 */ /* 0x000fe2000f8e00ff */
[----:B------:R-:W-:Y:S01]  /*1560*/  ULDC.64 UR4, c[0x4][0x70] ;  /* 0x01001c0000047ab9 */ /* 0x000fe20000000a00 */
[----:B------:R-:W-:Y:S02]  /*1570*/  IMAD.U32 R10, RZ, RZ, UR6 ;  /* 0x00000006ff0a7e24 */ /* 0x000fe4000f8e00ff */
[----:B------:R-:W-:Y:S02]  /*1580*/  IMAD.U32 R6, RZ, RZ, UR4 ;  /* 0x00000004ff067e24 */ /* 0x000fe4000f8e00ff */
[----:B------:R-:W-:-:S02]  /*1590*/  IMAD.U32 R7, RZ, RZ, UR5 ;  /* 0x00000005ff077e24 */ /* 0x000fc4000f8e00ff */
[----:B------:R-:W-:Y:S02]  /*15a0*/  IMAD.U32 R11, RZ, RZ, UR7 ;  /* 0x00000007ff0b7e24 */ /* 0x000fe4000f8e00ff */
[----:B------:R-:W-:Y:S02]  /*15b0*/  IMAD.MOV.U32 R8, RZ, RZ, 0x1e1 ;  /* 0x000001e1ff087424 */ /* 0x000fe400078e00ff */
[----:B------:R-:W-:Y:S02]  /*15c0*/  IMAD.MOV.U32 R12, RZ, RZ, 0x1 ;  /* 0x00000001ff0c7424 */ /* 0x000fe400078e00ff */
[----:B0-----:R-:W-:-:S07]  /*15d0*/  IMAD.MOV.U32 R13, RZ, RZ, RZ ;  /* 0x000000ffff0d7224 */ /* 0x001fce00078e00ff */
[----:B------:R-:W-:-:S07]  /*15e0*/  LEPC R20, `(.L_x_17) ;  /* 0x000000001014794e */ /* 0x000fce0000000000 */
[----:B-1---5:R-:W-:Y:S05]  /*15f0*/  CALL.ABS.NOINC R14 ;  /* 0x000000000e007343 */ /* 0x022fea0003c00000 */
.L_x_17:
[----:B------:R-:W-:-:S13]  /*1600*/  ISETP.NE.AND P0, PT, R103, 0x3, PT ;  /* 0x000000036700780c */ /* 0x000fda0003f05270 */
[----:B------:R-:W-:Y:S05]  /*1610*/  @!P0 BRA `(.L_x_18) ;  /* 0x0000000000048947 */ /* 0x000fea0003800000 */
[----:B------:R-:W-:Y:S01]  /*1620*/  BPT.TRAP 0x1 ;  /* 0x000000040000795c */ /* 0x000fe20000300000 */
.L_x_18:
[----:B------:R-:W0:Y:S01]  /*1630*/  S2UR UR5, SR_CgaCtaId ;  /* 0x00000000000579c3 */ /* 0x000e220000008800 */
[----:B------:R-:W-:Y:S01]  /*1640*/  UMOV UR4, 0x400 ;  /* 0x0000040000047882 */ /* 0x000fe20000000000 */
[----:B------:R-:W-:Y:S02]  /*1650*/  IMAD.U32 R0, RZ, RZ, UR40 ;  /* 0x00000028ff007e24 */ /* 0x000fe4000f8e00ff */
[----:B------:R-:W-:-:S03]  /*1660*/  IMAD.U32 R3, RZ, RZ, UR42 ;  /* 0x0000002aff037e24 */ /* 0x000fc6000f8e00ff */
[----:B------:R-:W-:Y:S01]  /*1670*/  SHF.L.U32 R0, R0, 0x1f, RZ ;  /* 0x0000001f00007819 */ /* 0x000fe200000006ff */
[----:B0-----:R-:W-:-:S06]  /*1680*/  ULEA UR4, UR5, UR4, 0x18 ;  /* 0x0000000405047291 */ /* 0x001fcc000f8ec03f */
[----:B------:R-:W-:-:S04]  /*1690*/  IMAD.U32 R6, RZ, RZ, UR4 ;  /* 0x00000004ff067e24 */ /* 0x000fc8000f8e00ff */
[----:B------:R-:W-:-:S04]  /*16a0*/  IMAD R3, R3, 0x8, R6 ;  /* 0x0000000803037824 */ /* 0x000fc800078e0206 */
[----:B------:R0:W1:Y:S01]  /*16b0*/  SYNCS.PHASECHK.TRANS64.TRYWAIT P1, [R3+URZ], R0 ;  /* 0x00000000030075a7 */ /* 0x000062000802017f */
[----:B------:R-:W-:Y:S05]  /*16c0*/  @!P0 BRA `(.L_x_19) ;  /* 0x0000000000048947 */ /* 0x000fea0003800000 */
[----:B------:R-:W-:Y:S01]  /*16d0*/  BPT.TRAP 0x1 ;  /* 0x000000040000795c */ /* 0x000fe20000300000 */
.L_x_19:
[----:B------:R-:W-:-:S05]  /*16e0*/  IMAD.U32 R4, RZ, RZ, UR44 ;  /* 0x0000002cff047e24 */ /* 0x000fca000f8e00ff */
[----:B------:R-:W-:Y:S01]  /*16f0*/  ISETP.GE.AND P2, PT, R4, 0x1, PT ;  /* 0x000000010400780c */ /* 0x000fe20003f46270 */
[----:B-1----:R-:W-:-:S12]  /*1700*/  @P1 BRA `(.L_x_20) ;  /* 0x0000000000081947 */ /* 0x002fd80003800000 */
[----:B------:R-:W1:Y:S02]  /*1710*/  SYNCS.PHASECHK.TRANS64.TRYWAIT P1, [R3+URZ], R0 ;  /* 0x00000000030075a7 */ /* 0x000e64000802017f */
[----:B-1----:R-:W-:Y:S05]  /*1720*/  @!P1 BRA `(.L_x_21) ;  /* 0x0000006400949947 */ /* 0x002fea0003800000 */
.L_x_20:
[----:B------:R-:W-:Y:S05]  /*1730*/  WARPSYNC.ALL ;  /* 0x0000000000007948 */ /* 0x000fea0003800000 */
[----:B------:R-:W-:Y:S01]  /*1740*/  R2UR UR4, R6 ;  /* 0x00000000060472ca */ /* 0x000fe200000e0000 */
[----:B------:R-:W-:Y:S01]  /*1750*/  ULEA UR5, UR42, UR45, 0xa ;  /* 0x0000002d2a057291 */ /* 0x000fe2000f8e503f */
[----:B------:R-:W-:Y:S01]  /*1760*/  WARPGROUP.ARRIVE ;  /* 0x00000000000079c5 */ /* 0x000fe20000000000 */
[----:B------:R-:W-:Y:S01]  /*1770*/  UMOV UR9, 0x40000040 ;  /* 0x4000004000097882 */ /* 0x000fe20000000000 */
[----:B------:R-:W-:-:S04]  /*1780*/  UMOV UR11, 0x40000040 ;  /* 0x40000040000b7882 */ /* 0x000fc80000000000 */
[----:B------:R-:W-:-:S05]  /*1790*/  UMOV UR8, UR5 ;  /* 0x0000000500087c82 */ /* 0x000fca0008000000 */
[----:B------:R-:W-:-:S04]  /*17a0*/  UIADD3 UR4, UR4, 0x10100, URZ ;  /* 0x0001010004047890 */ /* 0x000fc8000fffe03f */
[----:B------:R-:W-:-:S04]  /*17b0*/  USHF.R.U32.HI UR4, URZ, 0x4, UR4 ;  /* 0x000000043f047899 */ /* 0x000fc80008011604 */
[----:B------:R-:W-:-:S04]  /*17c0*/  ULOP3.LUT UR4, UR4, 0x3fff, URZ, 0xc0, !UPT ;  /* 0x00003fff04047892 */ /* 0x000fc8000f8ec03f */
[----:B------:R-:W-:-:S04]  /*17d0*/  ULOP3.LUT UR4, UR4, 0x2000000, URZ, 0xfc, !UPT ;  /* 0x0200000004047892 */ /* 0x000fc8000f8efc3f */
[----:B------:R-:W-:-:S07]  /*17e0*/  ULEA UR6, UR42, UR4, 0xa ;  /* 0x000000042a067291 */ /* 0x000fce000f8e503f */
[----:B------:R-:W-:Y:S02]  /*17f0*/  UMOV UR10, UR6 ;  /* 0x00000006000a7c82 */ /* 0x000fe40008000000 */
[----:B------:R-:W-:Y:S01]  /*1800*/  HGMMA.64x128x16.F32 R24, gdesc[UR8].tnspA.tnspB, RZ, !UPT, gsb0 ;  /* 0x61e00000081879f0 */ /* 0x000fe2000c0008ff */
[----:B------:R-:W-:Y:S02]  /*1810*/  UIADD3 UR8, UR5, 0x80, URZ ;  /* 0x0000008005087890 */ /* 0x000fe4000fffe03f */
[----:B------:R-:W-:Y:S01]  /*1820*/  UIADD3 UR10, UR6, 0x80, URZ ;  /* 0x00000080060a7890 */ /* 0x000fe2000fffe03f */
[----:B------:R-:W-:Y:S01]  /*1830*/  UMOV UR9, 0x40000040 ;  /* 0x4000004000097882 */ /* 0x000fe20000000000 */
[----:B------:R-:W-:Y:S01]  /*1840*/  UMOV UR11, 0x40000040 ;  /* 0x40000040000b7882 */ /* 0x000fe20000000000 */
[----:B------:R-:W-:Y:S02]  /*1850*/  WARPGROUP.DEPBAR.LE gsb0, 0x0 ;  /* 0x00008000000079c5 */ /* 0x000fe40000010000 */
[----:B------:R-:W-:-:S06]  /*1860*/  WARPGROUP.ARRIVE ;  /* 0x00000000000079c5 */ /* 0x000fcc0000000000 */
[----:B------:R-:W-:Y:S01]  /*1870*/  HGMMA.64x128x16.F32 R24, gdesc[UR8].tnspA.tnspB, R24, gsb0 ;  /* 0x61e00000081879f0 */ /* 0x000fe20008000818 */
        /* <DEDUP_REMOVED lines=13> */
[----:B------:R-:W-:Y:S03]  /*1950*/  HGMMA.64x128x16.F32 R24, gdesc[UR8].tnspA.tnspB, R24, gsb0 ;  /* 0x61e00000081879f0 */ /* 0x000fe60008000818 */
[----:B------:R-:W-:Y:S02]  /*1960*/  WARPGROUP.DEPBAR.LE gsb0, 0x0 ;  /* 0x00008000000079c5 */ /* 0x000fe40000010000 */
[----:B------:R-:W-:Y:S05]  /*1970*/  @!P2 BRA `(.L_x_22) ;  /* 0x000000040028a947 */ /* 0x000fea0003800000 */
[----:B------:R-:W-:Y:S01]  /*1980*/  UIADD3 UR5, UR42, 0x1, URZ ;  /* 0x000000012a057890 */ /* 0x000fe2000fffe03f */
[----:B01----:R-:W-:Y:S02]  /*1990*/  IMAD.U32 R0, RZ, RZ, UR44 ;  /* 0x0000002cff007e24 */ /* 0x003fe4000f8e00ff */
[----:B------:R-:W-:Y:S01]  /*19a0*/  IMAD.U32 R3, RZ, RZ, UR42 ;  /* 0x0000002aff037e24 */ /* 0x000fe2000f8e00ff */
[----:B------:R-:W-:-:S04]  /*19b0*/  UISETP.NE.AND UP0, UPT, UR5, 0x4, UPT ;  /* 0x000000040500788c */ /* 0x000fc8000bf05270 */
[----:B------:R-:W-:Y:S02]  /*19c0*/  USEL UR6, URZ, 0x1, UP0 ;  /* 0x000000013f067887 */ /* 0x000fe40008000000 */
[----:B------:R-:W-:Y:S02]  /*19d0*/  USEL UR5, UR5, URZ, UP0 ;  /* 0x0000003f05057287 */ /* 0x000fe40008000000 */
[----:B------:R-:W-:-:S06]  /*19e0*/  ULOP3.LUT UR6, UR40, UR6, URZ, 0x3c, !UPT ;  /* 0x0000000628067292 */ /* 0x000fcc000f8e3c3f */
[----:B------:R-:W-:-:S07]  /*19f0*/  IMAD.U32 R7, RZ, RZ, UR6 ;  /* 0x00000006ff077e24 */ /* 0x000fce000f8e00ff */
.L_x_29:
[----:B------:R-:W-:Y:S05]  /*1a00*/  @!P0 BRA `(.L_x_23) ;  /* 0x0000000000048947 */ /* 0x000fea0003800000 */
[----:B------:R-:W-:Y:S01]  /*1a10*/  BPT.TRAP 0x1 ;  /* 0x000000040000795c */ /* 0x000fe20000300000 */
.L_x_23:
[----:B------:R-:W0:Y:S01]  /*1a20*/  S2UR UR7, SR_CgaCtaId ;  /* 0x00000000000779c3 */ /* 0x000e220000008800 */
[----:B------:R-:W-:Y:S01]  /*1a30*/  UMOV UR6, 0x400 ;  /* 0x0000040000067882 */ /* 0x000fe20000000000 */
[----:B------:R-:W-:Y:S01]  /*1a40*/  IMAD.U32 R5, RZ, RZ, UR5 ;  /* 0x00000005ff057e24 */ /* 0x000fe2000f8e00ff */
[----:B------:R-:W-:Y:S01]  /*1a50*/  SHF.L.U32 R4, R7, 0x1f, RZ ;  /* 0x0000001f07047819 */ /* 0x000fe200000006ff */
[----:B0-----:R-:W-:-:S06]  /*1a60*/  ULEA UR6, UR7, UR6, 0x18 ;  /* 0x0000000607067291 */ /* 0x001fcc000f8ec03f */
[----:B------:R-:W-:-:S04]  /*1a70*/  IMAD.U32 R6, RZ, RZ, UR6 ;  /* 0x00000006ff067e24 */ /* 0x000fc8000f8e00ff */
[----:B------:R-:W-:-:S04]  /*1a80*/  IMAD R5, R5, 0x8, R6 ;  /* 0x0000000805057824 */ /* 0x000fc800078e0206 */
[----:B------:R0:W1:Y:S01]  /*1a90*/  SYNCS.PHASECHK.TRANS64.TRYWAIT P1, [R5+URZ], R4 ;  /* 0x00000004050075a7 */ /* 0x000062000802017f */
[----:B------:R-:W-:Y:S05]  /*1aa0*/  @!P0 BRA `(.L_x_24) ;  /* 0x0000000000048947 */ /* 0x000fea0003800000 */
[----:B------:R-:W-:Y:S01]  /*1ab0*/  BPT.TRAP 0x1 ;  /* 0x000000040000795c */ /* 0x000fe20000300000 */
.L_x_24:
[----:B-1----:R-:W-:Y:S05]  /*1ac0*/  @P1 BRA `(.L_x_25) ;  /* 0x0000000000081947 */ /* 0x002fea0003800000 */
[----:B------:R-:W1:Y:S02]  /*1ad0*/  SYNCS.PHASECHK.TRANS64.TRYWAIT P1, [R5+URZ], R4 ;  /* 0x00000004050075a7 */ /* 0x000e64000802017f */
[----:B-1----:R-:W-:Y:S05]  /*1ae0*/  @!P1 BRA `(.L_x_26) ;  /* 0x0000006000b89947 */ /* 0x002fea0003800000 */
.L_x_25:
[----:B------:R-:W-:Y:S01]  /*1af0*/  ULEA UR6, UR5, UR45, 0xa ;  /* 0x0000002d05067291 */ /* 0x000fe2000f8e503f */
[----:B------:R-:W-:Y:S01]  /*1b00*/  WARPGROUP.ARRIVE ;  /* 0x00000000000079c5 */ /* 0x000fe20000000000 */
[----:B------:R-:W-:Y:S01]  /*1b10*/  ULEA UR7, UR5, UR4, 0xa ;  /* 0x0000000405077291 */ /* 0x000fe2000f8e503f */
[----:B------:R-:W-:Y:S01]  /*1b20*/  UMOV UR9, 0x40000040 ;  /* 0x4000004000097882 */ /* 0x000fe20000000000 */
[----:B------:R-:W-:-:S03]  /*1b30*/  UMOV UR11, 0x40000040 ;  /* 0x40000040000b7882 */ /* 0x000fc60000000000 */
[----:B------:R-:W-:Y:S02]  /*1b40*/  UMOV UR8, UR6 ;  /* 0x0000000600087c82 */ /* 0x000fe40008000000 */
[----:B------:R-:W-:Y:S02]  /*1b50*/  UMOV UR10, UR7 ;  /* 0x00000007000a7c82 */ /* 0x000fe40008000000 */
[----:B------:R-:W-:Y:S01]  /*1b60*/  HGMMA.64x128x16.F32 R24, gdesc[UR8].tnspA.tnspB, R24, gsb0 ;  /* 0x61e00000081879f0 */ /* 0x000fe20008000818 */
[----:B------:R-:W-:Y:S02]  /*1b70*/  UIADD3 UR8, UR6, 0x80, URZ ;  /* 0x0000008006087890 */ /* 0x000fe4000fffe03f */
[----:B------:R-:W-:Y:S01]  /*1b80*/  UIADD3 UR10, UR7, 0x80, URZ ;  /* 0x00000080070a7890 */ /* 0x000fe2000fffe03f */
[----:B------:R-:W-:Y:S01]  /*1b90*/  UMOV UR9, 0x40000040 ;  /* 0x4000004000097882 */ /* 0x000fe20000000000 */
[----:B------:R-:W-:Y:S01]  /*1ba0*/  UMOV UR11, 0x40000040 ;  /* 0x40000040000b7882 */ /* 0x000fe20000000000 */
[----:B------:R-:W-:-:S02]  /*1bb0*/  WARPGROUP.DEPBAR.LE gsb0, 0x0 ;  /* 0x00008000000079c5 */ /* 0x000fc40000010000 */
        /* <DEDUP_REMOVED lines=18> */
[----:B------:R-:W-:Y:S01]  /*1ce0*/  BPT.TRAP 0x1 ;  /* 0x000000040000795c */ /* 0x000fe20000300000 */
.L_x_27:
[----:B------:R-:W-:-:S13]  /*1cf0*/  ISETP.NE.AND P1, PT, R102, RZ, PT ;  /* 0x000000ff6600720c */ /* 0x000fda0003f25270 */
[----:B01----:R-:W-:-:S04]  /*1d00*/  @P1 IMAD R4, R3, 0x8, R6 ;  /* 0x0000000803041824 */ /* 0x003fc800078e0206 */
[----:B------:R-:W-:-:S05]  /*1d10*/  @P1 VIADD R4, R4, 0x20 ;  /* 0x0000002004041836 */ /* 0x000fca0000000000 */
[----:B------:R-:W-:-:S04]  /*1d20*/  @P1 PRMT R4, R19, 0x654, R4 ;  /* 0x0000065413041816 */ /* 0x000fc80000000004 */
[----:B------:R0:W-:Y:S01]  /*1d30*/  @P1 SYNCS.ARRIVE.TRANS64.RED.A1T0 RZ, [R4+URZ], RZ ;  /* 0x000000ff04ff19a7 */ /* 0x0001e2000810043f */
[----:B------:R-:W-:-:S13]  /*1d40*/  ISETP.GT.U32.AND P1, PT, R18, 0x1, PT ;  /* 0x000000011200780c */ /* 0x000fda0003f24070 */
[----:B0-----:R-:W-:Y:S05]  /*1d50*/  @P1 BRA `(.L_x_28) ;  /* 0x0000000000041947 */ /* 0x001fea0003800000 */
[----:B------:R-:W-:Y:S01]  /*1d60*/  BPT.TRAP 0x1 ;  /* 0x000000040000795c */ /* 0x000fe20000300000 */
.L_x_28:
[----:B------:R-:W-:Y:S01]  /*1d70*/  UIADD3 UR5, UR5, 0x1, URZ ;  /* 0x0000000105057890 */ /* 0x000fe2000fffe03f */
[C---:B------:R-:W-:Y:S01]  /*1d80*/  ISETP.GT.AND P2, PT, R0.reuse, 0x1, PT ;  /* 0x000000010000780c */ /* 0x040fe20003f44270 */
[----:B------:R-:W-:Y:S02]  /*1d90*/  VIADD R3, R3, 0x1 ;  /* 0x0000000103037836 */ /* 0x000fe40000000000 */
[----:B------:R-:W-:Y:S01]  /*1da0*/  UISETP.NE.AND UP0, UPT, UR5, 0x4, UPT ;  /* 0x000000040500788c */ /* 0x000fe2000bf05270 */
[----:B------:R-:W-:Y:S02]  /*1db0*/  VIADD R0, R0, 0xffffffff ;  /* 0xffffffff00007836 */ /* 0x000fe40000000000 */
[C---:B------:R-:W-:Y:S01]  /*1dc0*/  ISETP.NE.AND P1, PT, R3.reuse, 0x4, PT ;  /* 0x000000040300780c */ /* 0x040fe20003f25270 */
[----:B------:R-:W-:Y:S02]  /*1dd0*/  USEL UR6, URZ, 0x1, UP0 ;  /* 0x000000013f067887 */ /* 0x000fe40008000000 */
[----:B------:R-:W-:Y:S01]  /*1de0*/  USEL UR5, UR5, URZ, UP0 ;  /* 0x0000003f05057287 */ /* 0x000fe20008000000 */
[----:B------:R-:W-:-:S03]  /*1df0*/  SEL R3, R3, RZ, P1 ;  /* 0x000000ff03037207 */ /* 0x000fc60000800000 */
[----:B------:R-:W-:Y:S01]  /*1e00*/  LOP3.LUT R7, R7, UR6, RZ, 0x3c, !PT ;  /* 0x0000000607077c12 */ /* 0x000fe2000f8e3cff */
[----:B------:R-:W-:Y:S07]  /*1e10*/  @P2 BRA `(.L_x_29) ;  /* 0xfffffff800f82947 */ /* 0x000fee000383ffff */
.L_x_22:
[----:B01----:R-:W0:Y:S02]  /*1e20*/  LDC R0, c[0x0][0x28c] ;  /* 0x0000a300ff007b82 */ /* 0x003e240000000800 */
[----:B0-----:R-:W-:-:S13]  /*1e30*/  ISETP.GE.AND P1, PT, R0, 0x1, PT ;  /* 0x000000010000780c */ /* 0x001fda0003f26270 */
[----:B------:R-:W-:Y:S05]  /*1e40*/  @!P1 BRA `(.L_x_30) ;  /* 0x0000000000389947 */ /* 0x000fea0003800000 */
[----:B------:R-:W-:Y:S05]  /*1e50*/  @!P0 BRA `(.L_x_31) ;  /* 0x0000000000048947 */ /* 0x000fea0003800000 */
[----:B------:R-:W-:Y:S01]  /*1e60*/  BPT.TRAP 0x1 ;  /* 0x000000040000795c */ /* 0x000fe20000300000 */
.L_x_31:
[----:B------:R-:W-:-:S13]  /*1e70*/  ISETP.NE.AND P0, PT, R102, RZ, PT ;  /* 0x000000ff6600720c */ /* 0x000fda0003f05270 */
[----:B------:R-:W-:-:S05]  /*1e80*/  VOTEU.ANY UP0, P0 ;  /* 0x00000000003f7886 */ /* 0x000fca0000000100 */
[----:B------:R-:W-:-:S06]  /*1e90*/  @UP0 UIADD3 UR4, UR44, UR42, URZ ;  /* 0x0000002a2c040290 */ /* 0x000fcc000fffe03f */
[----:B------:R-:W-:-:S04]  /*1ea0*/  IMAD.U32 R0, RZ, RZ, UR4 ;  /* 0x00000004ff007e24 */ /* 0x000fc8000f8e00ff */
[----:B------:R-:W-:-:S05]  /*1eb0*/  @P0 IMAD.SHL.U32 R0, R0, 0x8, RZ ;  /* 0x0000000800000824 */ /* 0x000fca00078e00ff */
[----:B------:R-:W-:-:S04]  /*1ec0*/  @P0 LOP3.LUT R0, R0, 0x18, RZ, 0xc0, !PT ;  /* 0x0000001800000812 */ /* 0x000fc800078ec0ff */
[----:B------:R-:W-:-:S04]  /*1ed0*/  @P0 IADD3 R0, R6, 0x20, R0 ;  /* 0x0000002006000810 */ /* 0x000fc80007ffe000 */
[----:B------:R-:W-:-:S04]  /*1ee0*/  @P0 PRMT R0, R19, 0x654, R0 ;  /* 0x0000065413000816 */ /* 0x000fc80000000000 */
[----:B------:R0:W-:Y:S01]  /*1ef0*/  @P0 SYNCS.ARRIVE.TRANS64.RED.A1T0 RZ, [R0+URZ], RZ ;  /* 0x000000ff00ff09a7 */ /* 0x0001e2000810043f */
[----:B------:R-:W-:-:S13]  /*1f00*/  ISETP.GT.U32.AND P0, PT, R18, 0x1, PT ;  /* 0x000000011200780c */ /* 0x000fda0003f04070 */
[----:B0-----:R-:W-:Y:S05]  /*1f10*/  @P0 BRA `(.L_x_30) ;  /* 0x0000000000040947 */ /* 0x001fea0003800000 */
[----:B------:R-:W-:Y:S01]  /*1f20*/  BPT.TRAP 0x1 ;  /* 0x000000040000795c */ /* 0x000fe20000300000 */
.L_x_30:
[----:B------:R-:W-:Y:S01]  /*1f30*/  IMAD.SHL.U32 R3, R100, 0x80, RZ ;  /* 0x0000008064037824 */ /* 0x000fe200078e00ff */
[----:B------:R-:W-:Y:S01]  /*1f40*/  ULDC UR6, c[0x0][0x288] ;  /* 0x0000a20000067ab9 */ /* 0x000fe20000000800 */
[----:B------:R-:W-:Y:S01]  /*1f50*/  SHF.R.S32.HI R15, RZ, 0x1f, R99 ;  /* 0x0000001fff0f7819 */ /* 0x000fe20000011463 */
[----:B------:R-:W-:Y:S01]  /*1f60*/  IMAD.SHL.U32 R7, R101, 0x80, RZ ;  /* 0x0000008065077824 */ /* 0x000fe200078e00ff */
[----:B------:R-:W-:Y:S01]  /*1f70*/  ULDC.64 UR4, c[0x0][0x5d0] ;  /* 0x0001740000047ab9 */ /* 0x000fe20000000a00 */
[----:B------:R-:W-:Y:S01]  /*1f80*/  LOP3.LUT R8, R3, 0x6, R94, 0xf8, !PT ;  /* 0x0000000603087812 */ /* 0x000fe200078ef85e */
[----:B------:R-:W-:Y:S01]  /*1f90*/  IMAD.WIDE R100, R101, 0x80, R22 ;  /* 0x0000008065647825 */ /* 0x000fe200078e0216 */
[----:B------:R-:W-:Y:S01]  /*1fa0*/  ISETP.GE.AND P0, PT, R3, UR6, PT ;  /* 0x0000000603007c0c */ /* 0x000fe2000bf06270 */
[----:B------:R-:W-:Y:S01]  /*1fb0*/  ULDC UR6, c[0x0][0x284] ;  /* 0x0000a10000067ab9 */ /* 0x000fe20000000800 */
[----:B------:R-:W-:Y:S01]  /*1fc0*/  SHF.R.S32.HI R9, RZ, 0x1f, R8 ;  /* 0x0000001fff097819 */ /* 0x000fe20000011408 */
[----:B------:R-:W-:Y:S01]  /*1fd0*/  IMAD R0, R15, UR4, RZ ;  /* 0x000000040f007c24 */ /* 0x000fe2000f8e02ff */
[----:B------:R-:W-:-:S03]  /*1fe0*/  ISETP.GE.OR P0, PT, R7, UR6, P0 ;  /* 0x0000000607007c0c */ /* 0x000fc60008706670 */
[C---:B------:R-:W-:Y:S02]  /*1ff0*/  IMAD R11, R99.reuse, UR5, R0 ;  /* 0x00000005630b7c24 */ /* 0x040fe4000f8e0200 */
[----:B------:R-:W-:Y:S01]  /*2000*/  IMAD.WIDE.U32 R4, R99, UR4, R8 ;  /* 0x0000000463047c25 */ /* 0x000fe2000f8e0008 */
[----:B------:R-:W-:-:S03]  /*2010*/  ULDC.64 UR4, c[0x0][0x5c8] ;  /* 0x0001720000047ab9 */ /* 0x000fc60000000a00 */
[----:B------:R-:W-:Y:S02]  /*2020*/  IMAD R13, R101, UR4, RZ ;  /* 0x00000004650d7c24 */ /* 0x000fe4000f8e02ff */
[----:B------:R-:W-:Y:S02]  /*2030*/  IMAD.IADD R5, R5, 0x1, R11 ;  /* 0x0000000105057824 */ /* 0x000fe400078e020b */
[C---:B------:R-:W-:Y:S02]  /*2040*/  IMAD R13, R100.reuse, UR5, R13 ;  /* 0x00000005640d7c24 */ /* 0x040fe4000f8e020d */
[----:B------:R-:W-:-:S04]  /*2050*/  IMAD.WIDE.U32 R104, R100, UR4, R4 ;  /* 0x0000000464687c25 */ /* 0x000fc8000f8e0004 */
[----:B------:R-:W-:Y:S01]  /*2060*/  IMAD.MOV.U32 R0, RZ, RZ, -0x1 ;  /* 0xffffffffff007424 */ /* 0x000fe200078e00ff */
[----:B------:R-:W-:Y:S06]  /*2070*/  @P0 BRA `(.L_x_32) ;  /* 0x0000004000040947 */ /* 0x000fec0003800000 */
[----:B-----5:R-:W-:Y:S01]  /*2080*/  FSETP.NEU.AND P1, PT, R89, RZ, PT ;  /* 0x000000ff5900720b */ /* 0x020fe20003f2d000 */
[----:B------:R-:W-:Y:S01]  /*2090*/  IMAD.IADD R4, R93, 0x1, -R3 ;  /* 0x000000015d047824 */ /* 0x000fe200078e0a03 */
[----:B------:R-:W-:Y:S01]  /*20a0*/  BSSY B0, `(.L_x_32) ;  /* 0x00003fe000007945 */ /* 0x000fe20003800000 */
[----:B------:R-:W-:Y:S02]  /*20b0*/  IMAD.IADD R3, R98, 0x1, -R7 ;  /* 0x0000000162037824 */ /* 0x000fe400078e0a07 */
[----:B------:R-:W-:Y:S01]  /*20c0*/  IMAD.IADD R115, R105, 0x1, R13 ;  /* 0x0000000169737824 */ /* 0x000fe200078e020d */
[----:B------:R-:W-:-:S04]  /*20d0*/  ISETP.GT.AND P0, PT, R4, RZ, PT ;  /* 0x000000ff0400720c */ /* 0x000fc80003f04270 */
[----:B------:R-:W-:-:S03]  /*20e0*/  ISETP.GT.AND P3, PT, R3, RZ, P0 ;  /* 0x000000ff0300720c */ /* 0x000fc60000764270 */
[----:B------:R-:W-:Y:S10]  /*20f0*/  @!P1 BRA `(.L_x_33) ;  /* 0x0000002c00289947 */ /* 0x000ff40003800000 */
[----:B------:R-:W0:Y:S01]  /*2100*/  LDC.64 R108, c[0x0][0x5b8] ;  /* 0x00016e00ff6c7b82 */ /* 0x000e220000000a00 */
[----:B------:R-:W-:-:S07]  /*2110*/  ULDC.64 UR4, c[0x0][0x5c0] ;  /* 0x0001700000047ab9 */ /* 0x000fce0000000a00 */
[----:B------:R-:W1:Y:S08]  /*2120*/  LDC.64 R110, c[0x0][0x5b0] ;  /* 0x00016c00ff6e7b82 */ /* 0x000e700000000a00 */
[----:B------:R-:W2:Y:S01]  /*2130*/  LDC.64 R112, c[0x0][0x5a8] ;  /* 0x00016a00ff707b82 */ /* 0x000ea20000000a00 */
[-C--:B0-----:R-:W-:Y:S02]  /*2140*/  IMAD R6, R15, R108.reuse, RZ ;  /* 0x0000006c0f067224 */ /* 0x081fe400078e02ff */
[----:B------:R-:W-:-:S04]  /*2150*/  IMAD.WIDE.U32 R106, R99, R108, R8 ;  /* 0x0000006c636a7225 */ /* 0x000fc800078e0008 */
[----:B------:R-:W-:Y:S02]  /*2160*/  IMAD R105, R99, R109, R6 ;  /* 0x0000006d63697224 */ /* 0x000fe400078e0206 */
[-C--:B-1----:R-:W-:Y:S02]  /*2170*/  IMAD R5, R101, R110.reuse, RZ ;  /* 0x0000006e65057224 */ /* 0x082fe400078e02ff */
[----:B------:R-:W-:Y:S02]  /*2180*/  IMAD.IADD R13, R107, 0x1, R105 ;  /* 0x000000016b0d7824 */ /* 0x000fe400078e0269 */
[----:B------:R-:W-:Y:S02]  /*2190*/  IMAD.MOV.U32 R12, RZ, RZ, R106 ;  /* 0x000000ffff0c7224 */ /* 0x000fe400078e006a */
[C---:B------:R-:W-:Y:S02]  /*21a0*/  IMAD R109, R100.reuse, R111, R5 ;  /* 0x0000006f646d7224 */ /* 0x040fe400078e0205 */
[----:B------:R-:W-:-:S04]  /*21b0*/  IMAD.WIDE.U32 R6, R100, R110, R12 ;  /* 0x0000006e64067225 */ /* 0x000fc800078e000c */
[----:B------:R-:W-:Y:S01]  /*21c0*/  IMAD.IADD R5, R7, 0x1, R109 ;  /* 0x0000000107057824 */ /* 0x000fe200078e026d */
[----:B--2---:R-:W-:-:S04]  /*21d0*/  LEA R14, P1, R6, R112, 0x1 ;  /* 0x00000070060e7211 */ /* 0x004fc800078208ff */
[----:B------:R-:W-:-:S05]  /*21e0*/  LEA.HI.X R15, R6, R113, R5, 0x1, P1 ;  /* 0x00000071060f7211 */ /* 0x000fca00008f0c05 */
[----:B------:R0:W2:Y:S01]  /*21f0*/  @P3 LDG.E.LTC128B.U16 R5, desc[UR36][R14.64] ;  /* 0x000000240e053981 */ /* 0x0000a2000c1e1520 */
[----:B------:R-:W-:Y:S01]  /*2200*/  IMAD.WIDE.U32 R6, R100, R110, R8 ;  /* 0x0000006e64067225 */ /* 0x000fe200078e0008 */
[----:B------:R-:W-:Y:S03]  /*2210*/  BSSY B1, `(.L_x_34) ;  /* 0x0000013000017945 */ /* 0x000fe60003800000 */
[----:B------:R-:W-:Y:S02]  /*2220*/  IMAD.IADD R7, R109, 0x1, R7 ;  /* 0x000000016d077824 */ /* 0x000fe400078e0207 */
[----:B------:R-:W-:Y:S01]  /*2230*/  IMAD.WIDE.U32 R20, R99, R108, R6 ;  /* 0x0000006c63147225 */ /* 0x000fe200078e0006 */
[----:B0-----:R-:W-:-:S03]  /*2240*/  SHF.L.U64.HI R15, R110, 0x3, R111 ;  /* 0x000000036e0f7819 */ /* 0x001fc6000001026f */
[----:B------:R-:W-:Y:S01]  /*2250*/  IMAD.IADD R7, R105, 0x1, R21 ;  /* 0x0000000169077824 */ /* 0x000fe200078e0215 */
[----:B------:R-:W-:Y:S01]  /*2260*/  LEA R6, P4, R20, R112, 0x1 ;  /* 0x0000007014067211 */ /* 0x000fe200078808ff */
[----:B------:R-:W-:-:S03]  /*2270*/  IMAD.SHL.U32 R14, R110, 0x8, RZ ;  /* 0x000000086e0e7824 */ /* 0x000fc600078e00ff */
[----:B------:R-:W-:Y:S01]  /*2280*/  LEA.HI.X R7, R20, R113, R7, 0x1, P4 ;  /* 0x0000007114077211 */ /* 0x000fe200020f0c07 */
[----:B--2---:R-:W-:-:S05]  /*2290*/  HADD2.F32 R10, -RZ, R5.H0_H0 ;  /* 0x20000005ff0a7230 */ /* 0x004fca0000004100 */
[----:B------:R-:W-:Y:S01]  /*22a0*/  FMUL R11, R10, R89 ;  /* 0x000000590a0b7220 */ /* 0x000fe20000400000 */
[----:B------:R-:W-:-:S03]  /*22b0*/  LEA R10, P1, R104, UR4, 0x1 ;  /* 0x00000004680a7c11 */ /* 0x000fc6000f8208ff */
[----:B------:R-:W-:Y:S01]  /*22c0*/  FFMA R24, R24, R88, R11 ;  /* 0x0000005818187223 */ /* 0x000fe2000000000b */
[----:B------:R-:W-:Y:S02]  /*22d0*/  LEA.HI.X R11, R104, UR5, R115, 0x1, P1 ;  /* 0x00000005680b7c11 */ /* 0x000fe400088f0c73 */
[----:B------:R-:W-:Y:S02]  /*22e0*/  ISETP.GT.AND P1, PT, R4, 0x1, PT ;  /* 0x000000010400780c */ /* 0x000fe40003f24270 */
[----:B------:R-:W-:Y:S02]  /*22f0*/  F2FP.F16.F32.PACK_AB R24, RZ, R24 ;  /* 0x00000018ff18723e */ /* 0x000fe400000000ff */
[----:B------:R-:W-:-:S03]  /*2300*/  ISETP.GT.AND P2, PT, R3, RZ, P1 ;  /* 0x000000ff0300720c */ /* 0x000fc60000f44270 */
[----:B------:R0:W-:Y:S10]  /*2310*/  @P3 STG.E.U16 desc[UR36][R10.64], R24 ;  /* 0x000000180a003986 */ /* 0x0001f4000c101524 */
[----:B------:R-:W-:Y:S05]  /*2320*/  @!P2 BRA `(.L_x_35) ;  /* 0x000000000004a947 */ /* 0x000fea0003800000 */
[----:B------:R1:W5:Y:S02]  /*2330*/  LDG.E.LTC128B.U16 R5, desc[UR36][R6.64+0x2] ;  /* 0x0000022406057981 */ /* 0x000364000c1e1520 */
.L_x_35:
[----:B------:R-:W-:Y:S05]  /*2340*/  BSYNC B1 ;  /* 0x0000000000017941 */ /* 0x000fea0003800000 */
.L_x_34:
[----:B-----5:R-:W-:Y:S01]  /*2350*/  HADD2.F32 R12, -RZ, R5.H0_H0 ;  /* 0x20000005ff0c7230 */ /* 0x020fe20000004100 */
[----:B------:R-:W-:Y:S01]  /*2360*/  ISETP.GT.AND P0, PT, R3, 0x8, P0 ;  /* 0x000000080300780c */ /* 0x000fe20000704270 */
[----:B------:R-:W-:Y:S01]  /*2370*/  IMAD.WIDE.U32 R20, R100, R110, R14 ;  /* 0x0000006e64147225 */ /* 0x000fe200078e000e */
[----:B0-----:R-:W-:-:S03]  /*2380*/  PRMT R24, R5, 0x7610, R24 ;  /* 0x0000761005187816 */ /* 0x001fc60000000018 */
[----:B------:R-:W-:Y:S01]  /*2390*/  FMUL R12, R12, R89 ;  /* 0x000000590c0c7220 */ /* 0x000fe20000400000 */
[----:B------:R-:W-:Y:S01]  /*23a0*/  IMAD.IADD R109, R109, 0x1, R21 ;  /* 0x000000016d6d7824 */ /* 0x000fe200078e0215 */
[----:B------:R-:W-:Y:S02]  /*23b0*/  IADD3 R106, P3, R106, R20, RZ ;  /* 0x000000146a6a7210 */ /* 0x000fe40007f7e0ff */
[----:B------:R-:W-:-:S03]  /*23c0*/  FFMA R12, R25, R88, R12 ;  /* 0x00000058190c7223 */ /* 0x000fc6000000000c */
[----:B------:R-:W-:Y:S01]  /*23d0*/  IMAD.X R13, R109, 0x1, R13, P3 ;  /* 0x000000016d0d7824 */ /* 0x000fe200018e060d */
[C---:B------:R-:W-:Y:S02]  /*23e0*/  LEA R14, P3, R106.reuse, R112, 0x1 ;  /* 0x000000706a0e7211 */ /* 0x040fe400078608ff */
[----:B------:R-:W-:Y:S02]  /*23f0*/  F2FP.F16.F32.PACK_AB R12, RZ, R12 ;  /* 0x0000000cff0c723e */ /* 0x000fe400000000ff */
[----:B------:R-:W-:Y:S02]  /*2400*/  LEA.HI.X R15, R106, R113, R13, 0x1, P3 ;  /* 0x000000716a0f7211 */ /* 0x000fe400018f0c0d */
[----:B------:R-:W-:-:S05]  /*2410*/  PRMT R21, R12, 0x7610, R21 ;  /* 0x000076100c157816 */ /* 0x000fca0000000015 */
[----:B------:R0:W-:Y:S04]  /*2420*/  @P2 STG.E.U16 desc[UR36][R10.64+0x2], R21 ;  /* 0x000002150a002986 */ /* 0x0001e8000c101524 */
[----:B------:R-:W2:Y:S01]  /*2430*/  @P0 LDG.E.LTC128B.U16 R24, desc[UR36][R14.64] ;  /* 0x000000240e180981 */ /* 0x000ea2000c1e1520 */
[----:B------:R-:W-:Y:S01]  /*2440*/  IADD3 R20, P2, R8, R20, RZ ;  /* 0x0000001408147210 */ /* 0x000fe20007f5e0ff */
[----:B------:R-:W-:Y:S01]  /*2450*/  BSSY B1, `(.L_x_36) ;  /* 0x0000011000017945 */ /* 0x000fe20003800000 */
[C---:B------:R-:W-:Y:S02]  /*2460*/  SHF.L.U64.HI R13, R90.reuse, 0x1, R91 ;  /* 0x000000015a0d7819 */ /* 0x040fe4000001025b */
[----:B------:R-:W-:Y:S01]  /*2470*/  ISETP.GT.AND P1, PT, R3, 0x8, P1 ;  /* 0x000000080300780c */ /* 0x000fe20000f24270 */
[----:B0-----:R-:W-:Y:S01]  /*2480*/  IMAD.X R21, R9, 0x1, R109, P2 ;  /* 0x0000000109157824 */ /* 0x001fe200010e066d */
[----:B------:R-:W-:Y:S01]  /*2490*/  LEA R12, P2, R90, R10, 0x1 ;  /* 0x0000000a5a0c7211 */ /* 0x000fe200078408ff */
[----:B------:R-:W-:-:S04]  /*24a0*/  IMAD.WIDE.U32 R20, R99, R108, R20 ;  /* 0x0000006c63147225 */ /* 0x000fc800078e0014 */
[----:B------:R-:W-:Y:S02]  /*24b0*/  IMAD.X R13, R13, 0x1, R11, P2 ;  /* 0x000000010d0d7824 */ /* 0x000fe400010e060b */
[----:B------:R-:W-:Y:S02]  /*24c0*/  IMAD.IADD R9, R105, 0x1, R21 ;  /* 0x0000000169097824 */ /* 0x000fe400078e0215 */
[----:B--2---:R-:W-:-:S05]  /*24d0*/  HADD2.F32 R8, -RZ, R24.H0_H0 ;  /* 0x20000018ff087230 */ /* 0x004fca0000004100 */
[----:B------:R-:W-:Y:S01]  /*24e0*/  FMUL R5, R8, R89 ;  /* 0x0000005908057220 */ /* 0x000fe20000400000 */
[----:B------:R-:W-:-:S03]  /*24f0*/  LEA R8, P3, R20, R112, 0x1 ;  /* 0x0000007014087211 */ /* 0x000fc600078608ff */
[----:B------:R-:W-:Y:S01]  /*2500*/  FFMA R5, R26, R88, R5 ;  /* 0x000000581a057223 */ /* 0x000fe20000000005 */
[----:B------:R-:W-:-:S04]  /*2510*/  LEA.HI.X R9, R20, R113, R9, 0x1, P3 ;  /* 0x0000007114097211 */ /* 0x000fc800018f0c09 */
[----:B------:R-:W-:-:S05]  /*2520*/  F2FP.F16.F32.PACK_AB R5, RZ, R5 ;  /* 0x00000005ff05723e */ /* 0x000fca00000000ff */
[----:B------:R0:W-:Y:S01]  /*2530*/  @P0 STG.E.U16 desc[UR36][R12.64], R5 ;  /* 0x000000050c000986 */ /* 0x0001e2000c101524 */
[----:B------:R-:W-:Y:S05]  /*2540*/  @!P1 BRA `(.L_x_37) ;  /* 0x0000000000049947 */ /* 0x000fea0003800000 */
[----:B------:R2:W5:Y:S02]  /*2550*/  LDG.E.LTC128B.U16 R24, desc[UR36][R8.64+0x2] ;  /* 0x0000022408187981 */ /* 0x000564000c1e1520 */
.L_x_37:
[----:B------:R-:W-:Y:S05]  /*2560*/  BSYNC B1 ;  /* 0x0000000000017941 */ /* 0x000fea0003800000 */
.L_x_36:
[----:B-----5:R-:W-:Y:S01]  /*2570*/  HADD2.F32 R14, -RZ, R24.H0_H0 ;  /* 0x20000018ff0e7230 */ /* 0x020fe20000004100 */
[----:B------:R-:W-:Y:S01]  /*2580*/  ISETP.GT.AND P0, PT, R4, 0x8, PT ;  /* 0x000000080400780c */ /* 0x000fe20003f04270 */
[----:B------:R-:W-:Y:S03]  /*2590*/  BSSY B1, `(.L_x_38) ;  /* 0x0000008000017945 */ /* 0x000fe60003800000 */
[----:B------:R-:W-:Y:S01]  /*25a0*/  FMUL R14, R14, R89 ;  /* 0x000000590e0e7220 */ /* 0x000fe20000400000 */
[----:B------:R-:W-:-:S03]  /*25b0*/  ISETP.GT.AND P2, PT, R3, RZ, P0 ;  /* 0x000000ff0300720c */ /* 0x000fc60000744270 */
[----:B------:R-:W-:-:S05]  /*25c0*/  FFMA R14, R27, R88, R14 ;  /* 0x000000581b0e7223 */ /* 0x000fca000000000e */
[----:B------:R-:W-:-:S05]  /*25d0*/  F2FP.F16.F32.PACK_AB R14, RZ, R14 ;  /* 0x0000000eff0e723e */ /* 0x000fca00000000ff */
[----:B------:R3:W-:Y:S01]  /*25e0*/  @P1 STG.E.U16 desc[UR36][R12.64+0x2], R14 ;  /* 0x0000020e0c001986 */ /* 0x0007e2000c101524 */
[----:B------:R-:W-:Y:S05]  /*25f0*/  @!P2 BRA `(.L_x_39) ;  /* 0x000000000004a947 */ /* 0x000fea0003800000 */
[----:B------:R4:W5:Y:S02]  /*2600*/  LDG.E.LTC128B.U16 R24, desc[UR36][R6.64+0x10] ;  /* 0x0000102406187981 */ /* 0x000964000c1e1520 */
.L_x_39:
[----:B------:R-:W-:Y:S05]  /*2610*/  BSYNC B1 ;  /* 0x0000000000017941 */ /* 0x000fea0003800000 */
.L_x_38:
[----:B---3-5:R-:W-:Y:S01]  /*2620*/  HADD2.F32 R14, -RZ, R24.H0_H0 ;  /* 0x20000018ff0e7230 */ /* 0x028fe20000004100 */
[----:B------:R-:W-:Y:S01]  /*2630*/  ISETP.GT.AND P1, PT, R4, 0x9, PT ;  /* 0x000000090400780c */ /* 0x000fe20003f24270 */
[----:B------:R-:W-:Y:S03]  /*2640*/  BSSY B1, `(.L_x_40) ;  /* 0x0000008000017945 */ /* 0x000fe60003800000 */
[----:B0-----:R-:W-:Y:S01]  /*2650*/  FMUL R5, R14, R89 ;  /* 0x000000590e057220 */ /* 0x001fe20000400000 */
[----:B------:R-:W-:-:S03]  /*2660*/  ISETP.GT.AND P3, PT, R3, RZ, P1 ;  /* 0x000000ff0300720c */ /* 0x000fc60000f64270 */
[----:B------:R-:W-:-:S05]  /*2670*/  FFMA R5, R28, R88, R5 ;  /* 0x000000581c057223 */ /* 0x000fca0000000005 */
[----:B------:R-:W-:-:S05]  /*2680*/  F2FP.F16.F32.PACK_AB R5, RZ, R5 ;  /* 0x00000005ff05723e */ /* 0x000fca00000000ff */
[----:B------:R0:W-:Y:S01]  /*2690*/  @P2 STG.E.U16 desc[UR36][R10.64+0x10], R5 ;  /* 0x000010050a002986 */ /* 0x0001e2000c101524 */
[----:B------:R-:W-:Y:S05]  /*26a0*/  @!P3 BRA `(.L_x_41) ;  /* 0x000000000004b947 */ /* 0x000fea0003800000 */
[----:B------:R3:W5:Y:S02]  /*26b0*/  LDG.E.LTC128B.U16 R24, desc[UR36][R6.64+0x12] ;  /* 0x0000122406187981 */ /* 0x000764000c1e1520 */
.L_x_41:
[----:B------:R-:W-:Y:S05]  /*26c0*/  BSYNC B1 ;  /* 0x0000000000017941 */ /* 0x000fea0003800000 */
.L_x_40:
[----:B-----5:R-:W-:Y:S01]  /*26d0*/  HADD2.F32 R14, -RZ, R24.H0_H0 ;  /* 0x20000018ff0e7230 */ /* 0x020fe20000004100 */
[----:B------:R-:W-:Y:S01]  /*26e0*/  ISETP.GT.AND P0, PT, R3, 0x8, P0 ;  /* 0x000000080300780c */ /* 0x000fe20000704270 */
[----:B------:R-:W-:Y:S03]  /*26f0*/  BSSY B1, `(.L_x_42) ;  /* 0x0000007000017945 */ /* 0x000fe60003800000 */
[----:B------:R-:W-:-:S04]  /*2700*/  FMUL R14, R14, R89 ;  /* 0x000000590e0e7220 */ /* 0x000fc80000400000 */
[----:B------:R-:W-:-:S05]  /*2710*/  FFMA R14, R29, R88, R14 ;  /* 0x000000581d0e7223 */ /* 0x000fca000000000e */
[----:B------:R-:W-:-:S05]  /*2720*/  F2FP.F16.F32.PACK_AB R14, RZ, R14 ;  /* 0x0000000eff0e723e */ /* 0x000fca00000000ff */
[----:B------:R0:W-:Y:S01]  /*2730*/  @P3 STG.E.U16 desc[UR36][R10.64+0x12], R14 ;  /* 0x0000120e0a003986 */ /* 0x0001e2000c101524 */
[----:B------:R-:W-:Y:S05]  /*2740*/  @!P0 BRA `(.L_x_43) ;  /* 0x0000000000048947 */ /* 0x000fea0003800000 */
[----:B------:R0:W5:Y:S02]  /*2750*/  LDG.E.LTC128B.U16 R24, desc[UR36][R8.64+0x10] ;  /* 0x0000102408187981 */ /* 0x000164000c1e1520 */
.L_x_43:
[----:B------:R-:W-:Y:S05]  /*2760*/  BSYNC B1 ;  /* 0x0000000000017941 */ /* 0x000fea0003800000 */
.L_x_42:
[----:B0----5:R-:W-:Y:S01]  /*2770*/  HADD2.F32 R14, -RZ, R24.H0_H0 ;  /* 0x20000018ff0e7230 */ /* 0x021fe20000004100 */
        /* <DEDUP_REMOVED lines=8> */
.L_x_45:
[----:B------:R-:W-:Y:S05]  /*2800*/  BSYNC B1 ;  /* 0x0000000000017941 */ /* 0x000fea0003800000 */
.L_x_44:
        /* <DEDUP_REMOVED lines=10> */
.L_x_47:
[----:B------:R-:W-:Y:S05]  /*28b0*/  BSYNC B1 ;  /* 0x0000000000017941 */ /* 0x000fea0003800000 */
.L_x_46:
[----:B0----5:R-:W-:Y:S01]  /*28c0*/  HADD2.F32 R14, -RZ, R24.H0_H0 ;  /* 0x20000018ff0e7230 */ /* 0x021fe20000004100 */
        /* <DEDUP_REMOVED lines=9> */
.L_x_49:
[----:B------:R-:W-:Y:S05]  /*2960*/  BSYNC B1 ;  /* 0x0000000000017941 */ /* 0x000fea0003800000 */
.L_x_48:
        /* <DEDUP_REMOVED lines=9> */
.L_x_51:
[----:B------:R-:W-:Y:S05]  /*2a00*/  BSYNC B1 ;  /* 0x0000000000017941 */ /* 0x000fea0003800000 */
.L_x_50:
        /* <DEDUP_REMOVED lines=9> */
.L_x_53:
[----:B------:R-:W-:Y:S05]  /*2aa0*/  BSYNC B1 ;  /* 0x0000000000017941 */ /* 0x000fea0003800000 */
.L_x_52:
        /* <DEDUP_REMOVED lines=10> */
.L_x_55:
[----:B------:R-:W-:Y:S05]  /*2b50*/  BSYNC B1 ;  /* 0x0000000000017941 */ /* 0x000fea0003800000 */
.L_x_54:
        /* <DEDUP_REMOVED lines=10> */
.L_x_57:
[----:B------:R-:W-:Y:S05]  /*2c00*/  BSYNC B1 ;  /* 0x0000000000017941 */ /* 0x000fea0003800000 */
.L_x_56:
        /* <DEDUP_REMOVED lines=9> */
.L_x_59:
[----:B------:R-:W-:Y:S05]  /*2ca0*/  BSYNC B1 ;  /* 0x0000000000017941 */ /* 0x000fea0003800000 */
.L_x_58:
        /* <DEDUP_REMOVED lines=9> */
.L_x_61:
[----:B------:R-:W-:Y:S05]  /*2d40*/  BSYNC B1 ;  /* 0x0000000000017941 */ /* 0x000fea0003800000 */
.L_x_60:
        /* <DEDUP_REMOVED lines=10> */
.L_x_63:
[----:B------:R-:W-:Y:S05]  /*2df0*/  BSYNC B1 ;  /* 0x0000000000017941 */ /* 0x000fea0003800000 */
.L_x_62:
        /* <DEDUP_REMOVED lines=10> */
.L_x_65:
[----:B------:R-:W-:Y:S05]  /*2ea0*/  BSYNC B1 ;  /* 0x0000000000017941 */ /* 0x000fea0003800000 */
.L_x_64:
        /* <DEDUP_REMOVED lines=9> */
.L_x_67:
[----:B------:R-:W-:Y:S05]  /*2f40*/  BSYNC B1 ;  /* 0x0000000000017941 */ /* 0x000fea0003800000 */
.L_x_66:
        /* <DEDUP_REMOVED lines=9> */
.L_x_69:
[----:B------:R-:W-:Y:S05]  /*2fe0*/  BSYNC B1 ;  /* 0x0000000000017941 */ /* 0x000fea0003800000 */
.L_x_68:
        /* <DEDUP_REMOVED lines=10> */
.L_x_71:
[----:B------:R-:W-:Y:S05]  /*3090*/  BSYNC B1 ;  /* 0x0000000000017941 */ /* 0x000fea0003800000 */
.L_x_70:
        /* <DEDUP_REMOVED lines=10> */
.L_x_73:
[----:B------:R-:W-:Y:S05]  /*3140*/  BSYNC B1 ;  /* 0x0000000000017941 */ /* 0x000fea0003800000 */
.L_x_72:
        /* <DEDUP_REMOVED lines=9> */
.L_x_75:
[----:B------:R-:W-:Y:S05]  /*31e0*/  BSYNC B1 ;  /* 0x0000000000017941 */ /* 0x000fea0003800000 */
.L_x_74:
        /* <DEDUP_REMOVED lines=9> */
.L_x_77:
[----:B------:R-:W-:Y:S05]  /*3280*/  BSYNC B1 ;  /* 0x0000000000017941 */ /* 0x000fea0003800000 */
.L_x_76:
        /* <DEDUP_REMOVED lines=10> */
.L_x_79:
[----:B------:R-:W-:Y:S05]  /*3330*/  BSYNC B1 ;  /* 0x0000000000017941 */ /* 0x000fea0003800000 */
.L_x_78:
        /* <DEDUP_REMOVED lines=10> */
.L_x_81:
[----:B------:R-:W-:Y:S05]  /*33e0*/  BSYNC B1 ;  /* 0x0000000000017941 */ /* 0x000fea0003800000 */
.L_x_80:
        /* <DEDUP_REMOVED lines=9> */
.L_x_83:
[----:B------:R-:W-:Y:S05]  /*3480*/  BSYNC B1 ;  /* 0x0000000000017941 */ /* 0x000fea0003800000 */
.L_x_82:
        /* <DEDUP_REMOVED lines=9> */
.L_x_85:
[----:B------:R-:W-:Y:S05]  /*3520*/  BSYNC B1 ;  /* 0x0000000000017941 */ /* 0x000fea0003800000 */
.L_x_84:
        /* <DEDUP_REMOVED lines=10> */
.L_x_87:
[----:B------:R-:W-:Y:S05]  /*35d0*/  BSYNC B1 ;  /* 0x0000000000017941 */ /* 0x000fea0003800000 */
.L_x_86:
        /* <DEDUP_REMOVED lines=10> */
.L_x_89:
[----:B------:R-:W-:Y:S05]  /*3680*/  BSYNC B1 ;  /* 0x0000000000017941 */ /* 0x000fea0003800000 */
.L_x_88:
        /* <DEDUP_REMOVED lines=9> */
.L_x_91:
[----:B------:R-:W-:Y:S05]  /*3720*/  BSYNC B1 ;  /* 0x0000000000017941 */ /* 0x000fea0003800000 */
.L_x_90:
        /* <DEDUP_REMOVED lines=9> */
.L_x_93:
[----:B------:R-:W-:Y:S05]  /*37c0*/  BSYNC B1 ;  /* 0x0000000000017941 */ /* 0x000fea0003800000 */
.L_x_92:
        /* <DEDUP_REMOVED lines=10> */
.L_x_95:
[----:B------:R-:W-:Y:S05]  /*3870*/  BSYNC B1 ;  /* 0x0000000000017941 */ /* 0x000fea0003800000 */
.L_x_94:
        /* <DEDUP_REMOVED lines=10> */
.L_x_97:
[----:B------:R-:W-:Y:S05]  /*3920*/  BSYNC B1 ;  /* 0x0000000000017941 */ /* 0x000fea0003800000 */
.L_x_96:
        /* <DEDUP_REMOVED lines=9> */
.L_x_99:
[----:B------:R-:W-:Y:S05]  /*39c0*/  BSYNC B1 ;  /* 0x0000000000017941 */ /* 0x000fea0003800000 */
.L_x_98:
        /* <DEDUP_REMOVED lines=9> */
.L_x_101:
[----:B------:R-:W-:Y:S05]  /*3a60*/  BSYNC B1 ;  /* 0x0000000000017941 */ /* 0x000fea0003800000 */
.L_x_100:
        /* <DEDUP_REMOVED lines=10> */
.L_x_103:
[----:B------:R-:W-:Y:S05]  /*3b10*/  BSYNC B1 ;  /* 0x0000000000017941 */ /* 0x000fea0003800000 */
.L_x_102:
        /* <DEDUP_REMOVED lines=10> */
.L_x_105:
[----:B------:R-:W-:Y:S05]  /*3bc0*/  BSYNC B1 ;  /* 0x0000000000017941 */ /* 0x000fea0003800000 */
.L_x_104:
        /* <DEDUP_REMOVED lines=9> */
.L_x_107:
[----:B------:R-:W-:Y:S05]  /*3c60*/  BSYNC B1 ;  /* 0x0000000000017941 */ /* 0x000fea0003800000 */
.L_x_106:
        /* <DEDUP_REMOVED lines=9> */
.L_x_109:
[----:B------:R-:W-:Y:S05]  /*3d00*/  BSYNC B1 ;  /* 0x0000000000017941 */ /* 0x000fea0003800000 */
.L_x_108:
        /* <DEDUP_REMOVED lines=10> */
.L_x_111:
[----:B------:R-:W-:Y:S05]  /*3db0*/  BSYNC B1 ;  /* 0x0000000000017941 */ /* 0x000fea0003800000 */
.L_x_110:
        /* <DEDUP_REMOVED lines=10> */
.L_x_113:
[----:B------:R-:W-:Y:S05]  /*3e60*/  BSYNC B1 ;  /* 0x0000000000017941 */ /* 0x000fea0003800000 */
.L_x_112:
        /* <DEDUP_REMOVED lines=9> */
.L_x_115:
[----:B------:R-:W-:Y:S05]  /*3f00*/  BSYNC B1 ;  /* 0x0000000000017941 */ /* 0x000fea0003800000 */
.L_x_114:
        /* <DEDUP_REMOVED lines=9> */
.L_x_117:
[----:B------:R-:W-:Y:S05]  /*3fa0*/  BSYNC B1 ;  /* 0x0000000000017941 */ /* 0x000fea0003800000 */
.L_x_116:
        /* <DEDUP_REMOVED lines=10> */
.L_x_119:
[----:B------:R-:W-:Y:S05]  /*4050*/  BSYNC B1 ;  /* 0x0000000000017941 */ /* 0x000fea0003800000 */
.L_x_118:
        /* <DEDUP_REMOVED lines=10> */
.L_x_121:
[----:B------:R-:W-:Y:S05]  /*4100*/  BSYNC B1 ;  /* 0x0000000000017941 */ /* 0x000fea0003800000 */
.L_x_120:
        /* <DEDUP_REMOVED lines=9> */
.L_x_123:
[----:B------:R-:W-:Y:S05]  /*41a0*/  BSYNC B1 ;  /* 0x0000000000017941 */ /* 0x000fea0003800000 */
.L_x_122:
        /* <DEDUP_REMOVED lines=9> */
.L_x_125:
[----:B------:R-:W-:Y:S05]  /*4240*/  BSYNC B1 ;  /* 0x0000000000017941 */ /* 0x000fea0003800000 */
.L_x_124:
        /* <DEDUP_REMOVED lines=10> */
.L_x_127:
[----:B------:R-:W-:Y:S05]  /*42f0*/  BSYNC B1 ;  /* 0x0000000000017941 */ /* 0x000fea0003800000 */
.L_x_126:
        /* <DEDUP_REMOVED lines=10> */
.L_x_129:
[----:B------:R-:W-:Y:S05]  /*43a0*/  BSYNC B1 ;  /* 0x0000000000017941 */ /* 0x000fea0003800000 */
.L_x_128:
        /* <DEDUP_REMOVED lines=9> */
.L_x_131:
[----:B------:R-:W-:Y:S05]  /*4440*/  BSYNC B1 ;  /* 0x0000000000017941 */ /* 0x000fea0003800000 */
.L_x_130:
        /* <DEDUP_REMOVED lines=9> */
.L_x_133:
[----:B------:R-:W-:Y:S05]  /*44e0*/  BSYNC B1 ;  /* 0x0000000000017941 */ /* 0x000fea0003800000 */
.L_x_132:
        /* <DEDUP_REMOVED lines=10> */
.L_x_135:
[----:B------:R-:W-:Y:S05]  /*4590*/  BSYNC B1 ;  /* 0x0000000000017941 */ /* 0x000fea0003800000 */
.L_x_134:
        /* <DEDUP_REMOVED lines=10> */
.L_x_137:
[----:B------:R-:W-:Y:S05]  /*4640*/  BSYNC B1 ;  /* 0x0000000000017941 */ /* 0x000fea0003800000 */
.L_x_136:
        /* <DEDUP_REMOVED lines=9> */
.L_x_139:
[----:B------:R-:W-:Y:S05]  /*46e0*/  BSYNC B1 ;  /* 0x0000000000017941 */ /* 0x000fea0003800000 */
.L_x_138:
        /* <DEDUP_REMOVED lines=9> */
.L_x_141:
[----:B------:R-:W-:Y:S05]  /*4780*/  BSYNC B1 ;  /* 0x0000000000017941 */ /* 0x000fea0003800000 */
.L_x_140:
        /* <DEDUP_REMOVED lines=10> */
.L_x_143:
[----:B------:R-:W-:Y:S05]  /*4830*/  BSYNC B1 ;  /* 0x0000000000017941 */ /* 0x000fea0003800000 */
.L_x_142:
        /* <DEDUP_REMOVED lines=10> */
.L_x_145:
[----:B------:R-:W-:Y:S05]  /*48e0*/  BSYNC B1 ;  /* 0x0000000000017941 */ /* 0x000fea0003800000 */
.L_x_144:
        /* <DEDUP_REMOVED lines=9> */
.L_x_147:
[----:B------:R-:W-:Y:S05]  /*4980*/  BSYNC B1 ;  /* 0x0000000000017941 */ /* 0x000fea0003800000 */
.L_x_146:
        /* <DEDUP_REMOVED lines=9> */
.L_x_149:
[----:B------:R-:W-:Y:S05]  /*4a20*/  BSYNC B1 ;  /* 0x0000000000017941 */ /* 0x000fea0003800000 */
.L_x_148:
        /* <DEDUP_REMOVED lines=10> */
.L_x_151:
[----:B------:R-:W-:Y:S05]  /*4ad0*/  BSYNC B1 ;  /* 0x0000000000017941 */ /* 0x000fea0003800000 */
.L_x_150:
[----:B0----5:R-:W-:Y:S01]  /*4ae0*/  HADD2.F32 R14, -RZ, R24.H0_H0 ;  /* 0x20000018ff0e7230 */ /* 0x021fe20000004100 */
[----:B------:R-:W-:Y:S01]  /*4af0*/  ISETP.GT.AND P1, PT, R4, 0x79, PT ;  /* 0x000000790400780c */ /* 0x000fe20003f24270 */
[----:B------:R-:W-:Y:S01]  /*4b00*/  @P2 IMAD.MOV.U32 R4, RZ, RZ, R10 ;  /* 0x000000ffff042224 */ /* 0x000fe200078e000a */
[----:B------:R-:W-:Y:S02]  /*4b10*/  BSSY B1, `(.L_x_152) ;  /* 0x000000a000017945 */ /* 0x000fe40003800000 */
[----:B------:R-:W-:Y:S01]  /*4b20*/  FMUL R5, R14, R89 ;  /* 0x000000590e057220 */ /* 0x000fe20000400000 */
[----:B------:R-:W-:-:S03]  /*4b30*/  ISETP.GT.AND P3, PT, R3, RZ, P1 ;  /* 0x000000ff0300720c */ /* 0x000fc60000f64270 */
[----:B------:R-:W-:-:S05]  /*4b40*/  FFMA R5, R84, R88, R5 ;  /* 0x0000005854057223 */ /* 0x000fca0000000005 */
[----:B------:R-:W-:-:S04]  /*4b50*/  F2FP.F16.F32.PACK_AB R5, RZ, R5 ;  /* 0x00000005ff05723e */ /* 0x000fc800000000ff */
[----:B------:R-:W-:Y:S01]  /*4b60*/  PRMT R14, R5, 0x7610, R14 ;  /* 0x00007610050e7816 */ /* 0x000fe2000000000e */
[----:B------:R-:W-:-:S05]  /*4b70*/  @P2 IMAD.MOV.U32 R5, RZ, RZ, R11 ;  /* 0x000000ffff052224 */ /* 0x000fca00078e000b */
[----:B------:R0:W-:Y:S01]  /*4b80*/  @P2 STG.E.U16 desc[UR36][R4.64+0xf0], R14 ;  /* 0x0000f00e04002986 */ /* 0x0001e2000c101524 */
[----:B------:R-:W-:Y:S05]  /*4b90*/  @!P3 BRA `(.L_x_153) ;  /* 0x000000000004b947 */ /* 0x000fea0003800000 */
[----:B------:R0:W5:Y:S02]  /*4ba0*/  LDG.E.LTC128B.U16 R24, desc[UR36][R6.64+0xf2] ;  /* 0x0000f22406187981 */ /* 0x000164000c1e1520 */
.L_x_153:
[----:B------:R-:W-:Y:S05]  /*4bb0*/  BSYNC B1 ;  /* 0x0000000000017941 */ /* 0x000fea0003800000 */
.L_x_152:
        /* <DEDUP_REMOVED lines=9> */
.L_x_155:
[----:B------:R-:W-:Y:S05]  /*4c50*/  BSYNC B1 ;  /* 0x0000000000017941 */ /* 0x000fea0003800000 */
.L_x_154:
[----:B0----5:R-:W-:Y:S01]  /*4c60*/  HADD2.F32 R4, -RZ, R24.H0_H0 ;  /* 0x20000018ff047230 */ /* 0x021fe20000004100 */
[----:B------:R-:W-:Y:S01]  /*4c70*/  ISETP.GT.AND P1, PT, R3, 0x8, P1 ;  /* 0x000000080300780c */ /* 0x000fe20000f24270 */
[----:B------:R-:W-:Y:S03]  /*4c80*/  BSSY B1, `(.L_x_156) ;  /* 0x000000a000017945 */ /* 0x000fe60003800000 */
[----:B------:R-:W-:Y:S01]  /*4c90*/  FMUL R5, R4, R89 ;  /* 0x0000005904057220 */ /* 0x000fe20000400000 */
[----:B------:R-:W-:-:S03]  /*4ca0*/  @P0 IMAD.MOV.U32 R4, RZ, RZ, R12 ;  /* 0x000000ffff040224 */ /* 0x000fc600078e000c */
[----:B------:R-:W-:-:S05]  /*4cb0*/  FFMA R5, R86, R88, R5 ;  /* 0x0000005856057223 */ /* 0x000fca0000000005 */
[----:B------:R-:W-:-:S04]  /*4cc0*/  F2FP.F16.F32.PACK_AB R5, RZ, R5 ;  /* 0x00000005ff05723e */ /* 0x000fc800000000ff */
[----:B-1-34-:R-:W-:Y:S01]  /*4cd0*/  PRMT R6, R5, 0x7610, R6 ;  /* 0x0000761005067816 */ /* 0x01afe20000000006 */
[----:B------:R-:W-:-:S05]  /*4ce0*/  @P0 IMAD.MOV.U32 R5, RZ, RZ, R13 ;  /* 0x000000ffff050224 */ /* 0x000fca00078e000d */
[----:B------:R0:W-:Y:S01]  /*4cf0*/  @P0 STG.E.U16 desc[UR36][R4.64+0xf0], R6 ;  /* 0x0000f00604000986 */ /* 0x0001e2000c101524 */
[----:B------:R-:W-:Y:S05]  /*4d00*/  @!P1 BRA `(.L_x_157) ;  /* 0x0000000000049947 */ /* 0x000fea0003800000 */
[----:B------:R1:W5:Y:S02]  /*4d10*/  LDG.E.LTC128B.U16 R24, desc[UR36][R8.64+0xf2] ;  /* 0x0000f22408187981 */ /* 0x000364000c1e1520 */
.L_x_157:
[----:B------:R-:W-:Y:S05]  /*4d20*/  BSYNC B1 ;  /* 0x0000000000017941 */ /* 0x000fea0003800000 */
.L_x_156:
[----:B------:R-:W-:Y:S05]  /*4d30*/  @!P1 BRA `(.L_x_158) ;  /* 0x0000001000d09947 */ /* 0x000fea0003800000 */
[----:B-----5:R-:W-:-:S05]  /*4d40*/  HADD2.F32 R24, -RZ, R24.H0_H0 ;  /* 0x20000018ff187230 */ /* 0x020fca0000004100 */
[----:B------:R-:W-:-:S04]  /*4d50*/  FMUL R24, R24, R89 ;  /* 0x0000005918187220 */ /* 0x000fc80000400000 */
[----:B------:R-:W-:-:S05]  /*4d60*/  FFMA R24, R87, R88, R24 ;  /* 0x0000005857187223 */ /* 0x000fca0000000018 */
[----:B------:R-:W-:-:S05]  /*4d70*/  F2FP.F16.F32.PACK_AB R24, RZ, R24 ;  /* 0x00000018ff18723e */ /* 0x000fca00000000ff */
[----:B------:R3:W-:Y:S01]  /*4d80*/  STG.E.U16 desc[UR36][R12.64+0xf2], R24 ;  /* 0x0000f2180c007986 */ /* 0x0007e2000c101524 */
[----:B------:R-:W-:Y:S05]  /*4d90*/  BRA `(.L_x_158) ;  /* 0x0000001000b87947 */ /* 0x000fea0003800000 */
.L_x_33:
[----:B------:R-:W-:Y:S01]  /*4da0*/  ISETP.GT.AND P2, PT, R4, 0x1, PT ;  /* 0x000000010400780c */ /* 0x000fe20003f44270 */
[----:B------:R-:W-:Y:S01]  /*4db0*/  ULDC.64 UR4, c[0x0][0x5c0] ;  /* 0x0001700000047ab9 */ /* 0x000fe20000000a00 */
[-C--:B------:R-:W-:Y:S01]  /*4dc0*/  FMUL R24, R24, R88.reuse ;  /* 0x0000005818187220 */ /* 0x080fe20000400000 */
[-C--:B------:R-:W-:Y:S01]  /*4dd0*/  FMUL R25, R25, R88.reuse ;  /* 0x0000005819197220 */ /* 0x080fe20000400000 */
[----:B------:R-:W-:Y:S01]  /*4de0*/  ISETP.GT.AND P1, PT, R3, RZ, P2 ;  /* 0x000000ff0300720c */ /* 0x000fe20001724270 */
[-C--:B------:R-:W-:Y:S01]  /*4df0*/  FMUL R26, R26, R88.reuse ;  /* 0x000000581a1a7220 */ /* 0x080fe20000400000 */
[----:B------:R-:W-:Y:S01]  /*4e00*/  LEA R6, P4, R104, UR4, 0x1 ;  /* 0x0000000468067c11 */ /* 0x000fe2000f8808ff */
[----:B------:R-:W-:Y:S01]  /*4e10*/  FMUL R27, R27, R88 ;  /* 0x000000581b1b7220 */ /* 0x000fe20000400000 */
[----:B------:R-:W-:Y:S01]  /*4e20*/  F2FP.F16.F32.PACK_AB R24, RZ, R24 ;  /* 0x00000018ff18723e */ /* 0x000fe200000000ff */
[-C--:B------:R-:W-:Y:S01]  /*4e30*/  FMUL R28, R28, R88.reuse ;  /* 0x000000581c1c7220 */ /* 0x080fe20000400000 */
[----:B------:R-:W-:Y:S01]  /*4e40*/  LEA.HI.X R7, R104, UR5, R115, 0x1, P4 ;  /* 0x0000000568077c11 */ /* 0x000fe2000a0f0c73 */
[-C--:B------:R-:W-:Y:S01]  /*4e50*/  FMUL R29, R29, R88.reuse ;  /* 0x000000581d1d7220 */ /* 0x080fe20000400000 */
[----:B------:R-:W-:Y:S01]  /*4e60*/  F2FP.F16.F32.PACK_AB R25, RZ, R25 ;  /* 0x00000019ff19723e */ /* 0x000fe200000000ff */
[-C--:B------:R-:W-:Y:S01]  /*4e70*/  FMUL R30, R30, R88.reuse ;  /* 0x000000581e1e7220 */ /* 0x080fe20000400000 */
[----:B------:R-:W-:Y:S01]  /*4e80*/  ISETP.GT.AND P2, PT, R3, 0x8, P2 ;  /* 0x000000080300780c */ /* 0x000fe20001744270 */
[----:B------:R-:W-:Y:S01]  /*4e90*/  @P3 STG.E.U16 desc[UR36][R6.64], R24 ;  /* 0x0000001806003986 */ /* 0x000fe2000c101524 */
[C---:B------:R-:W-:Y:S01]  /*4ea0*/  SHF.L.U64.HI R5, R90.reuse, 0x1, R91 ;  /* 0x000000015a057819 */ /* 0x040fe2000001025b */
[----:B------:R-:W-:Y:S01]  /*4eb0*/  FMUL R31, R31, R88 ;  /* 0x000000581f1f7220 */ /* 0x000fe20000400000 */
[----:B------:R-:W-:Y:S01]  /*4ec0*/  LEA R8, P3, R90, R6, 0x1 ;  /* 0x000000065a087211 */ /* 0x000fe200078608ff */
[----:B------:R-:W-:Y:S01]  /*4ed0*/  @P1 STG.E.U16 desc[UR36][R6.64+0x2], R25 ;  /* 0x0000021906001986 */ /* 0x000fe2000c101524 */
[----:B------:R-:W-:Y:S01]  /*4ee0*/  ISETP.GT.AND P1, PT, R3, 0x8, P0 ;  /* 0x000000080300780c */ /* 0x000fe20000724270 */
[----:B------:R-:W-:Y:S01]  /*4ef0*/  FMUL R32, R32, R88 ;  /* 0x0000005820207220 */ /* 0x000fe20000400000 */
[----:B------:R-:W-:Y:S01]  /*4f00*/  F2FP.F16.F32.PACK_AB R26, RZ, R26 ;  /* 0x0000001aff1a723e */ /* 0x000fe200000000ff */
[----:B------:R-:W-:Y:S01]  /*4f10*/  IMAD.X R9, R5, 0x1, R7, P3 ;  /* 0x0000000105097824 */ /* 0x000fe200018e0607 */
[----:B------:R-:W-:Y:S01]  /*4f20*/  F2FP.F16.F32.PACK_AB R27, RZ, R27 ;  /* 0x0000001bff1b723e */ /* 0x000fe200000000ff */
[-C--:B------:R-:W-:Y:S01]  /*4f30*/  FMUL R33, R33, R88.reuse ;  /* 0x0000005821217220 */ /* 0x080fe20000400000 */
[----:B------:R-:W-:Y:S01]  /*4f40*/  ISETP.GT.AND P0, PT, R4, 0x8, PT ;  /* 0x000000080400780c */ /* 0x000fe20003f04270 */
[----:B------:R-:W-:Y:S01]  /*4f50*/  FMUL R34, R34, R88 ;  /* 0x0000005822227220 */ /* 0x000fe20000400000 */
[----:B------:R-:W-:Y:S01]  /*4f60*/  F2FP.F16.F32.PACK_AB R28, RZ, R28 ;  /* 0x0000001cff1c723e */ /* 0x000fe200000000ff */
[-C--:B------:R-:W-:Y:S01]  /*4f70*/  FMUL R35, R35, R88.reuse ;  /* 0x0000005823237220 */ /* 0x080fe20000400000 */
[C---:B------:R-:W-:Y:S01]  /*4f80*/  ISETP.GT.AND P4, PT, R3.reuse, RZ, P0 ;  /* 0x000000ff0300720c */ /* 0x040fe20000784270 */
[-C--:B------:R-:W-:Y:S01]  /*4f90*/  FMUL R36, R36, R88.reuse ;  /* 0x0000005824247220 */ /* 0x080fe20000400000 */
[----:B------:R-:W-:Y:S01]  /*4fa0*/  F2FP.F16.F32.PACK_AB R29, RZ, R29 ;  /* 0x0000001dff1d723e */ /* 0x000fe200000000ff */
[----:B------:R-:W-:Y:S01]  /*4fb0*/  @P1 STG.E.U16 desc[UR36][R8.64], R26 ;  /* 0x0000001a08001986 */ /* 0x000fe2000c101524 */
[----:B------:R-:W-:Y:S01]  /*4fc0*/  ISETP.GT.AND P1, PT, R3, 0x8, P0 ;  /* 0x000000080300780c */ /* 0x000fe20000724270 */
[----:B------:R-:W-:Y:S01]  /*4fd0*/  FMUL R37, R37, R88 ;  /* 0x0000005825257220 */ /* 0x000fe20000400000 */
[----:B------:R-:W-:Y:S01]  /*4fe0*/  F2FP.F16.F32.PACK_AB R30, RZ, R30 ;  /* 0x0000001eff1e723e */ /* 0x000fe200000000ff */
[----:B------:R-:W-:Y:S01]  /*4ff0*/  @P2 STG.E.U16 desc[UR36][R8.64+0x2], R27 ;  /* 0x0000021b08002986 */ /* 0x000fe2000c101524 */
[----:B------:R-:W-:Y:S01]  /*5000*/  ISETP.GT.AND P2, PT, R4, 0x9, PT ;  /* 0x000000090400780c */ /* 0x000fe20003f44270 */
[-C--:B------:R-:W-:Y:S01]  /*5010*/  FMUL R38, R38, R88.reuse ;  /* 0x0000005826267220 */ /* 0x080fe20000400000 */
[----:B------:R-:W-:Y:S01]  /*5020*/  F2FP.F16.F32.PACK_AB R31, RZ, R31 ;  /* 0x0000001fff1f723e */ /* 0x000fe200000000ff */
[-C--:B------:R-:W-:Y:S01]  /*5030*/  FMUL R39, R39, R88.reuse ;  /* 0x0000005827277220 */ /* 0x080fe20000400000 */
[C---:B------:R-:W-:Y:S01]  /*5040*/  ISETP.GT.AND P3, PT, R3.reuse, RZ, P2 ;  /* 0x000000ff0300720c */ /* 0x040fe20001764270 */
[----:B------:R-:W-:Y:S01]  /*5050*/  @P4 STG.E.U16 desc[UR36][R6.64+0x10], R28 ;  /* 0x0000101c06004986 */ /* 0x000fe2000c101524 */
[----:B------:R-:W-:Y:S01]  /*5060*/  ISETP.GT.AND P2, PT, R3, 0x8, P2 ;  /* 0x000000080300780c */ /* 0x000fe20001744270 */
[-C--:B------:R-:W-:Y:S01]  /*5070*/  FMUL R40, R40, R88.reuse ;  /* 0x0000005828287220 */ /* 0x080fe20000400000 */
[----:B------:R-:W-:Y:S01]  /*5080*/  ISETP.GT.AND P0, PT, R4, 0x10, PT ;  /* 0x000000100400780c */ /* 0x000fe20003f04270 */
[----:B------:R-:W-:Y:S01]  /*5090*/  FMUL R41, R41, R88 ;  /* 0x0000005829297220 */ /* 0x000fe20000400000 */
[----:B------:R-:W-:Y:S01]  /*50a0*/  F2FP.F16.F32.PACK_AB R32, RZ, R32 ;  /* 0x00000020ff20723e */ /* 0x000fe200000000ff */
[-C--:B------:R-:W-:Y:S01]  /*50b0*/  FMUL R42, R42, R88.reuse ;  /* 0x000000582a2a7220 */ /* 0x080fe20000400000 */
[----:B------:R-:W-:Y:S01]  /*50c0*/  ISETP.GT.AND P4, PT, R3, RZ, P0 ;  /* 0x000000ff0300720c */ /* 0x000fe20000784270 */
[-C--:B------:R-:W-:Y:S01]  /*50d0*/  FMUL R43, R43, R88.reuse ;  /* 0x000000582b2b7220 */ /* 0x080fe20000400000 */
[----:B------:R-:W-:Y:S01]  /*50e0*/  F2FP.F16.F32.PACK_AB R33, RZ, R33 ;  /* 0x00000021ff21723e */ /* 0x000fe200000000ff */
[----:B------:R-:W-:Y:S01]  /*50f0*/  FMUL R44, R44, R88 ;  /* 0x000000582c2c7220 */ /* 0x000fe20000400000 */
[----:B------:R-:W-:Y:S01]  /*5100*/  F2FP.F16.F32.PACK_AB R34, RZ, R34 ;  /* 0x00000022ff22723e */ /* 0x000fe200000000ff */
[----:B------:R-:W-:Y:S01]  /*5110*/  @P3 STG.E.U16 desc[UR36][R6.64+0x12], R29 ;  /* 0x0000121d06003986 */ /* 0x000fe2000c101524 */
[----:B------:R-:W-:Y:S01]  /*5120*/  ISETP.GT.AND P3, PT, R4, 0x11, PT ;  /* 0x000000110400780c */ /* 0x000fe20003f64270 */
[-C--:B------:R-:W-:Y:S01]  /*5130*/  FMUL R45, R45, R88.reuse ;  /* 0x000000582d2d7220 */ /* 0x080fe20000400000 */
[----:B------:R-:W-:Y:S01]  /*5140*/  F2FP.F16.F32.PACK_AB R35, RZ, R35 ;  /* 0x00000023ff23723e */ /* 0x000fe200000000ff */
[----:B------:R-:W-:Y:S01]  /*5150*/  @P1 STG.E.U16 desc[UR36][R8.64+0x10], R30 ;  /* 0x0000101e08001986 */ /* 0x000fe2000c101524 */
[C---:B------:R-:W-:Y:S01]  /*5160*/  ISETP.GT.AND P1, PT, R3.reuse, 0x8, P0 ;  /* 0x000000080300780c */ /* 0x040fe20000724270 */
[-C--:B------:R-:W-:Y:S01]  /*5170*/  FMUL R46, R46, R88.reuse ;  /* 0x000000582e2e7220 */ /* 0x080fe20000400000 */
[----:B------:R-:W-:Y:S01]  /*5180*/  ISETP.GT.AND P0, PT, R4, 0x18, PT ;  /* 0x000000180400780c */ /* 0x000fe20003f04270 */
[----:B------:R-:W-:Y:S01]  /*5190*/  @P2 STG.E.U16 desc[UR36][R8.64+0x12], R31 ;  /* 0x0000121f08002986 */ /* 0x000fe2000c101524 */
[----:B------:R-:W-:Y:S01]  /*51a0*/  ISETP.GT.AND P2, PT, R3, RZ, P3 ;  /* 0x000000ff0300720c */ /* 0x000fe20001f44270 */
[-C--:B------:R-:W-:Y:S01]  /*51b0*/  FMUL R47, R47, R88.reuse ;  /* 0x000000582f2f7220 */ /* 0x080fe20000400000 */
[C---:B------:R-:W-:Y:S01]  /*51c0*/  ISETP.GT.AND P3, PT, R3.reuse, 0x8, P3 ;  /* 0x000000080300780c */ /* 0x040fe20001f64270 */
[----:B------:R-:W-:Y:S01]  /*51d0*/  @P4 STG.E.U16 desc[UR36][R6.64+0x20], R32 ;  /* 0x0000202006004986 */ /* 0x000fe2000c101524 */
[----:B------:R-:W-:Y:S01]  /*51e0*/  ISETP.GT.AND P4, PT, R3, RZ, P0 ;  /* 0x000000ff0300720c */ /* 0x000fe20000784270 */
[----:B------:R-:W-:Y:S01]  /*51f0*/  FMUL R48, R48, R88 ;  /* 0x0000005830307220 */ /* 0x000fe20000400000 */
[----:B------:R-:W-:Y:S01]  /*5200*/  F2FP.F16.F32.PACK_AB R36, RZ, R36 ;  /* 0x00000024ff24723e */ /* 0x000fe200000000ff */
[-C--:B------:R-:W-:Y:S01]  /*5210*/  FMUL R49, R49, R88.reuse ;  /* 0x0000005831317220 */ /* 0x080fe20000400000 */
[----:B------:R-:W-:Y:S01]  /*5220*/  F2FP.F16.F32.PACK_AB R37, RZ, R37 ;  /* 0x00000025ff25723e */ /* 0x000fe200000000ff */
[----:B------:R-:W-:Y:S01]  /*5230*/  FMUL R50, R50, R88 ;  /* 0x0000005832327220 */ /* 0x000fe20000400000 */
[----:B------:R-:W-:Y:S01]  /*5240*/  F2FP.F16.F32.PACK_AB R38, RZ, R38 ;  /* 0x00000026ff26723e */ /* 0x000fe200000000ff */
[----:B------:R-:W-:Y:S01]  /*5250*/  FMUL R51, R51, R88 ;  /* 0x0000005833337220 */ /* 0x000fe20000400000 */
[----:B------:R-:W-:Y:S01]  /*5260*/  F2FP.F16.F32.PACK_AB R39, RZ, R39 ;  /* 0x00000027ff27723e */ /* 0x000fe200000000ff */
[----:B------:R-:W-:Y:S01]  /*5270*/  @P2 STG.E.U16 desc[UR36][R6.64+0x22], R33 ;  /* 0x0000222106002986 */ /* 0x000fe2000c101524 */
[----:B------:R-:W-:Y:S01]  /*5280*/  F2FP.F16.F32.PACK_AB R40, RZ, R40 ;  /* 0x00000028ff28723e */ /* 0x000fe200000000ff */
[-C--:B------:R-:W-:Y:S01]  /*5290*/  FMUL R52, R52, R88.reuse ;  /* 0x0000005834347220 */ /* 0x080fe20000400000 */
[----:B------:R-:W-:Y:S01]  /*52a0*/  F2FP.F16.F32.PACK_AB R41, RZ, R41 ;  /* 0x00000029ff29723e */ /* 0x000fe200000000ff */
[----:B------:R-:W-:Y:S01]  /*52b0*/  @P1 STG.E.U16 desc[UR36][R8.64+0x20], R34 ;  /* 0x0000202208001986 */ /* 0x000fe2000c101524 */
[----:B------:R-:W-:Y:S01]  /*52c0*/  ISETP.GT.AND P1, PT, R3, 0x8, P0 ;  /* 0x000000080300780c */ /* 0x000fe20000724270 */
[-C--:B------:R-:W-:Y:S01]  /*52d0*/  FMUL R53, R53, R88.reuse ;  /* 0x0000005835357220 */ /* 0x080fe20000400000 */
[C---:B------:R-:W-:Y:S01]  /*52e0*/  ISETP.GT.AND P0, PT, R4.reuse, 0x20, PT ;  /* 0x000000200400780c */ /* 0x040fe20003f04270 */
[----:B------:R-:W-:Y:S01]  /*52f0*/  @P3 STG.E.U16 desc[UR36][R8.64+0x22], R35 ;  /* 0x0000222308003986 */ /* 0x000fe2000c101524 */
[----:B------:R-:W-:Y:S01]  /*5300*/  ISETP.GT.AND P3, PT, R4, 0x19, PT ;  /* 0x000000190400780c */ /* 0x000fe20003f64270 */
[----:B------:R-:W-:Y:S01]  /*5310*/  FMUL R54, R54, R88 ;  /* 0x0000005836367220 */ /* 0x000fe20000400000 */
[----:B------:R-:W-:Y:S01]  /*5320*/  F2FP.F16.F32.PACK_AB R42, RZ, R42 ;  /* 0x0000002aff2a723e */ /* 0x000fe200000000ff */
[----:B------:R-:W-:Y:S01]  /*5330*/  @P4 STG.E.U16 desc[UR36][R6.64+0x30], R36 ;  /* 0x0000302406004986 */ /* 0x000fe2000c101524 */
[----:B------:R-:W-:Y:S01]  /*5340*/  ISETP.GT.AND P2, PT, R3, RZ, P3 ;  /* 0x000000ff0300720c */ /* 0x000fe20001f44270 */
[-C--:B------:R-:W-:Y:S01]  /*5350*/  FMUL R55, R55, R88.reuse ;  /* 0x0000005837377220 */ /* 0x080fe20000400000 */
[C---:B------:R-:W-:Y:S01]  /*5360*/  ISETP.GT.AND P3, PT, R3.reuse, 0x8, P3 ;  /* 0x000000080300780c */ /* 0x040fe20001f64270 */
[-C--:B------:R-:W-:Y:S01]  /*5370*/  FMUL R56, R56, R88.reuse ;  /* 0x0000005838387220 */ /* 0x080fe20000400000 */
[----:B------:R-:W-:Y:S01]  /*5380*/  ISETP.GT.AND P4, PT, R3, RZ, P0 ;  /* 0x000000ff0300720c */ /* 0x000fe20000784270 */
[-C--:B------:R-:W-:Y:S01]  /*5390*/  FMUL R57, R57, R88.reuse ;  /* 0x0000005839397220 */ /* 0x080fe20000400000 */
[----:B------:R-:W-:Y:S01]  /*53a0*/  F2FP.F16.F32.PACK_AB R43, RZ, R43 ;  /* 0x0000002bff2b723e */ /* 0x000fe200000000ff */
[----:B------:R-:W-:Y:S01]  /*53b0*/  FMUL R58, R58, R88 ;  /* 0x000000583a3a7220 */ /* 0x000fe20000400000 */
[----:B------:R-:W-:Y:S01]  /*53c0*/  F2FP.F16.F32.PACK_AB R44, RZ, R44 ;  /* 0x0000002cff2c723e */ /* 0x000fe200000000ff */
[-C--:B------:R-:W-:Y:S01]  /*53d0*/  FMUL R59, R59, R88.reuse ;  /* 0x000000583b3b7220 */ /* 0x080fe20000400000 */
[----:B------:R-:W-:Y:S01]  /*53e0*/  F2FP.F16.F32.PACK_AB R45, RZ, R45 ;  /* 0x0000002dff2d723e */ /* 0x000fe200000000ff */
[----:B------:R-:W-:Y:S01]  /*53f0*/  FMUL R60, R60, R88 ;  /* 0x000000583c3c7220 */ /* 0x000fe20000400000 */
[----:B------:R-:W-:Y:S01]  /*5400*/  F2FP.F16.F32.PACK_AB R46, RZ, R46 ;  /* 0x0000002eff2e723e */ /* 0x000fe200000000ff */
[----:B------:R-:W-:Y:S01]  /*5410*/  @P2 STG.E.U16 desc[UR36][R6.64+0x32], R37 ;  /* 0x0000322506002986 */ /* 0x000fe2000c101524 */
[----:B------:R-:W-:Y:S01]  /*5420*/  F2FP.F16.F32.PACK_AB R47, RZ, R47 ;  /* 0x0000002fff2f723e */ /* 0x000fe200000000ff */
[----:B------:R-:W-:Y:S01]  /*5430*/  FMUL R61, R61, R88 ;  /* 0x000000583d3d7220 */ /* 0x000fe20000400000 */
[----:B------:R-:W-:Y:S01]  /*5440*/  F2FP.F16.F32.PACK_AB R48, RZ, R48 ;  /* 0x00000030ff30723e */ /* 0x000fe200000000ff */
[----:B------:R-:W-:Y:S01]  /*5450*/  @P1 STG.E.U16 desc[UR36][R8.64+0x30], R38 ;  /* 0x0000302608001986 */ /* 0x000fe2000c101524 */
[----:B------:R-:W-:Y:S01]  /*5460*/  ISETP.GT.AND P1, PT, R3, 0x8, P0 ;  /* 0x000000080300780c */ /* 0x000fe20000724270 */
[-C--:B------:R-:W-:Y:S01]  /*5470*/  FMUL R62, R62, R88.reuse ;  /* 0x000000583e3e7220 */ /* 0x080fe20000400000 */
[C---:B------:R-:W-:Y:S01]  /*5480*/  ISETP.GT.AND P0, PT, R4.reuse, 0x28, PT ;  /* 0x000000280400780c */ /* 0x040fe20003f04270 */
[----:B------:R-:W-:Y:S01]  /*5490*/  @P3 STG.E.U16 desc[UR36][R8.64+0x32], R39 ;  /* 0x0000322708003986 */ /* 0x000fe2000c101524 */
[----:B------:R-:W-:Y:S01]  /*54a0*/  ISETP.GT.AND P3, PT, R4, 0x21, PT ;  /* 0x000000210400780c */ /* 0x000fe20003f64270 */
[-C--:B------:R-:W-:Y:S01]  /*54b0*/  FMUL R63, R63, R88.reuse ;  /* 0x000000583f3f7220 */ /* 0x080fe20000400000 */
[----:B------:R-:W-:Y:S01]  /*54c0*/  F2FP.F16.F32.PACK_AB R49, RZ, R49 ;  /* 0x00000031ff31723e */ /* 0x000fe200000000ff */
[----:B------:R-:W-:Y:S01]  /*54d0*/  @P4 STG.E.U16 desc[UR36][R6.64+0x40], R40 ;  /* 0x0000402806004986 */ /* 0x000fe2000c101524 */
[C---:B------:R-:W-:Y:S01]  /*54e0*/  ISETP.GT.AND P2, PT, R3.reuse, RZ, P3 ;  /* 0x000000ff0300720c */ /* 0x040fe20001f44270 */
[-C--:B------:R-:W-:Y:S01]  /*54f0*/  FMUL R64, R64, R88.reuse ;  /* 0x0000005840407220 */ /* 0x080fe20000400000 */
[----:B------:R-:W-:Y:S01]  /*5500*/  ISETP.GT.AND P3, PT, R3, 0x8, P3 ;  /* 0x000000080300780c */ /* 0x000fe20001f64270 */
[-C--:B------:R-:W-:Y:S01]  /*5510*/  FMUL R65, R65, R88.reuse ;  /* 0x0000005841417220 */ /* 0x080fe20000400000 */
        /* <DEDUP_REMOVED lines=62> */
[----:B------:R-:W-:-:S02]  /*5900*/  F2FP.F16.F32.PACK_AB R68, RZ, R68 ;  /* 0x00000044ff44723e */ /* 0x000fc400000000ff */
[----:B------:R-:W-:Y:S01]  /*5910*/  F2FP.F16.F32.PACK_AB R69, RZ, R69 ;  /* 0x00000045ff45723e */ /* 0x000fe200000000ff */
[----:B------:R-:W-:Y:S01]  /*5920*/  @P1 STG.E.U16 desc[UR36][R8.64+0x60], R50 ;  /* 0x0000603208001986 */ /* 0x000fe2000c101524 */
[C---:B------:R-:W-:Y:S02]  /*5930*/  ISETP.GT.AND P1, PT, R3.reuse, 0x8, P0 ;  /* 0x000000080300780c */ /* 0x040fe40000724270 */
[C---:B------:R-:W-:Y:S01]  /*5940*/  ISETP.GT.AND P0, PT, R4.reuse, 0x40, PT ;  /* 0x000000400400780c */ /* 0x040fe20003f04270 */
[----:B------:R-:W-:Y:S01]  /*5950*/  @P3 STG.E.U16 desc[UR36][R8.64+0x62], R51 ;  /* 0x0000623308003986 */ /* 0x000fe2000c101524 */
[----:B------:R-:W-:Y:S02]  /*5960*/  ISETP.GT.AND P3, PT, R4, 0x39, PT ;  /* 0x000000390400780c */ /* 0x000fe40003f64270 */
[----:B------:R-:W-:Y:S01]  /*5970*/  F2FP.F16.F32.PACK_AB R70, RZ, R70 ;  /* 0x00000046ff46723e */ /* 0x000fe200000000ff */
[----:B------:R-:W-:Y:S01]  /*5980*/  @P4 STG.E.U16 desc[UR36][R6.64+0x70], R52 ;  /* 0x0000703406004986 */ /* 0x000fe2000c101524 */
[----:B------:R-:W-:-:S02]  /*5990*/  ISETP.GT.AND P2, PT, R3, RZ, P3 ;  /* 0x000000ff0300720c */ /* 0x000fc40001f44270 */
[C---:B------:R-:W-:Y:S02]  /*59a0*/  ISETP.GT.AND P3, PT, R3.reuse, 0x8, P3 ;  /* 0x000000080300780c */ /* 0x040fe40001f64270 */
[----:B------:R-:W-:Y:S02]  /*59b0*/  ISETP.GT.AND P4, PT, R3, RZ, P0 ;  /* 0x000000ff0300720c */ /* 0x000fe40000784270 */
[----:B------:R-:W-:Y:S02]  /*59c0*/  F2FP.F16.F32.PACK_AB R71, RZ, R71 ;  /* 0x00000047ff47723e */ /* 0x000fe400000000ff */
[----:B------:R-:W-:Y:S02]  /*59d0*/  F2FP.F16.F32.PACK_AB R72, RZ, R72 ;  /* 0x00000048ff48723e */ /* 0x000fe400000000ff */
[----:B------:R-:W-:Y:S02]  /*59e0*/  F2FP.F16.F32.PACK_AB R73, RZ, R73 ;  /* 0x00000049ff49723e */ /* 0x000fe400000000ff */
        /* <DEDUP_REMOVED lines=33> */
[----:B------:R-:W-:-:S03]  /*5c00*/  F2FP.F16.F32.PACK_AB R87, RZ, R87 ;  /* 0x00000057ff57723e */ /* 0x000fc600000000ff */
[----:B------:R-:W-:Y:S04]  /*5c10*/  @P2 STG.E.U16 desc[UR36][R6.64+0x92], R61 ;  /* 0x0000923d06002986 */ /* 0x000fe8000c101524 */
[----:B------:R-:W-:Y:S01]  /*5c20*/  @P1 STG.E.U16 desc[UR36][R8.64+0x90], R62 ;  /* 0x0000903e08001986 */ /* 0x000fe2000c101524 */
[----:B------:R-:W-:Y:S02]  /*5c30*/  ISETP.GT.AND P1, PT, R3, 0x8, P0 ;  /* 0x000000080300780c */ /* 0x000fe40000724270 */
[C---:B------:R-:W-:Y:S01]  /*5c40*/  ISETP.GT.AND P0, PT, R4.reuse, 0x58, PT ;  /* 0x000000580400780c */ /* 0x040fe20003f04270 */
[----:B------:R-:W-:Y:S01]  /*5c50*/  @P3 STG.E.U16 desc[UR36][R8.64+0x92], R63 ;  /* 0x0000923f08003986 */ /* 0x000fe2000c101524 */
[----:B------:R-:W-:-:S03]  /*5c60*/  ISETP.GT.AND P3, PT, R4, 0x51, PT ;  /* 0x000000510400780c */ /* 0x000fc60003f64270 */
[----:B------:R-:W-:Y:S01]  /*5c70*/  @P4 STG.E.U16 desc[UR36][R6.64+0xa0], R64 ;  /* 0x0000a04006004986 */ /* 0x000fe2000c101524 */
[C---:B------:R-:W-:Y:S02]  /*5c80*/  ISETP.GT.AND P2, PT, R3.reuse, RZ, P3 ;  /* 0x000000ff0300720c */ /* 0x040fe40001f44270 */
[C---:B------:R-:W-:Y:S02]  /*5c90*/  ISETP.GT.AND P3, PT, R3.reuse, 0x8, P3 ;  /* 0x000000080300780c */ /* 0x040fe40001f64270 */
[----:B------:R-:W-:-:S09]  /*5ca0*/  ISETP.GT.AND P4, PT, R3, RZ, P0 ;  /* 0x000000ff0300720c */ /* 0x000fd20000784270 */
        /* <DEDUP_REMOVED lines=9> */
[C---:B------:R-:W-:Y:S02]  /*5d40*/  ISETP.GT.AND P3, PT, R3.reuse, RZ, P0 ;  /* 0x000000ff0300720c */ /* 0x040fe40000764270 */
[----:B------:R-:W-:-:S07]  /*5d50*/  ISETP.GT.AND P0, PT, R3, 0x8, P0 ;  /* 0x000000080300780c */ /* 0x000fce0000704270 */
[----:B------:R-:W-:Y:S04]  /*5d60*/  @P2 STG.E.U16 desc[UR36][R6.64+0xb2], R69 ;  /* 0x0000b24506002986 */ /* 0x000fe8000c101524 */
[----:B------:R-:W-:Y:S01]  /*5d70*/  @P1 STG.E.U16 desc[UR36][R8.64+0xb0], R70 ;  /* 0x0000b04608001986 */ /* 0x000fe2000c101524 */
[----:B------:R-:W-:-:S03]  /*5d80*/  ISETP.GT.AND P1, PT, R4, 0x68, PT ;  /* 0x000000680400780c */ /* 0x000fc60003f24270 */
        /* <DEDUP_REMOVED lines=11> */
[C---:B------:R-:W-:Y:S02]  /*5e40*/  ISETP.GT.AND P2, PT, R3.reuse, RZ, P0 ;  /* 0x000000ff0300720c */ /* 0x040fe40000744270 */
[----:B------:R-:W-:Y:S01]  /*5e50*/  ISETP.GT.AND P0, PT, R3, 0x8, P0 ;  /* 0x000000080300780c */ /* 0x000fe20000704270 */
[----:B------:R-:W-:Y:S01]  /*5e60*/  @P3 STG.E.U16 desc[UR36][R6.64+0xd0], R76 ;  /* 0x0000d04c06003986 */ /* 0x000fe2000c101524 */
[----:B------:R-:W-:-:S04]  /*5e70*/  ISETP.GT.AND P3, PT, R4, 0x70, PT ;  /* 0x000000700400780c */ /* 0x000fc80003f64270 */
[C---:B------:R-:W-:Y:S02]  /*5e80*/  ISETP.GT.AND P4, PT, R3.reuse, RZ, P3 ;  /* 0x000000ff0300720c */ /* 0x040fe40001f84270 */
[----:B------:R-:W-:-:S03]  /*5e90*/  ISETP.GT.AND P3, PT, R3, 0x8, P3 ;  /* 0x000000080300780c */ /* 0x000fc60001f64270 */
[----:B------:R-:W-:Y:S01]  /*5ea0*/  @P2 STG.E.U16 desc[UR36][R6.64+0xd2], R77 ;  /* 0x0000d24d06002986 */ /* 0x000fe2000c101524 */
[----:B------:R-:W-:-:S03]  /*5eb0*/  ISETP.GT.AND P2, PT, R4, 0x79, PT ;  /* 0x000000790400780c */ /* 0x000fc60003f44270 */
[----:B------:R-:W-:Y:S01]  /*5ec0*/  @P1 STG.E.U16 desc[UR36][R8.64+0xd0], R78 ;  /* 0x0000d04e08001986 */ /* 0x000fe2000c101524 */
[----:B------:R-:W-:-:S03]  /*5ed0*/  ISETP.GT.AND P1, PT, R4, 0x78, PT ;  /* 0x000000780400780c */ /* 0x000fc60003f24270 */
[----:B------:R-:W-:Y:S01]  /*5ee0*/  @P0 STG.E.U16 desc[UR36][R8.64+0xd2], R79 ;  /* 0x0000d24f08000986 */ /* 0x000fe2000c101524 */
[----:B------:R-:W-:-:S03]  /*5ef0*/  ISETP.GT.AND P0, PT, R4, 0x71, PT ;  /* 0x000000710400780c */ /* 0x000fc60003f04270 */
[----:B------:R-:W-:Y:S01]  /*5f00*/  @P4 STG.E.U16 desc[UR36][R6.64+0xe0], R80 ;  /* 0x0000e05006004986 */ /* 0x000fe2000c101524 */
[C---:B------:R-:W-:Y:S02]  /*5f10*/  ISETP.GT.AND P4, PT, R3.reuse, RZ, P0 ;  /* 0x000000ff0300720c */ /* 0x040fe40000784270 */
[----:B------:R-:W-:-:S11]  /*5f20*/  ISETP.GT.AND P0, PT, R3, 0x8, P0 ;  /* 0x000000080300780c */ /* 0x000fd60000704270 */
[----:B------:R-:W-:Y:S02]  /*5f30*/  @P4 IMAD.MOV.U32 R4, RZ, RZ, R6 ;  /* 0x000000ffff044224 */ /* 0x000fe400078e0006 */
[----:B------:R-:W-:-:S05]  /*5f40*/  @P4 IMAD.MOV.U32 R5, RZ, RZ, R7 ;  /* 0x000000ffff054224 */ /* 0x000fca00078e0007 */
[----:B------:R0:W-:Y:S01]  /*5f50*/  @P4 STG.E.U16 desc[UR36][R4.64+0xe2], R81 ;  /* 0x0000e25104004986 */ /* 0x0001e2000c101524 */
[C---:B------:R-:W-:Y:S02]  /*5f60*/  ISETP.GT.AND P4, PT, R3.reuse, RZ, P2 ;  /* 0x000000ff0300720c */ /* 0x040fe40001784270 */
[----:B------:R-:W-:Y:S01]  /*5f70*/  ISETP.GT.AND P2, PT, R3, 0x8, P2 ;  /* 0x000000080300780c */ /* 0x000fe20001744270 */
[----:B0-----:R-:W-:Y:S02]  /*5f80*/  @P3 IMAD.MOV.U32 R4, RZ, RZ, R8 ;  /* 0x000000ffff043224 */ /* 0x001fe400078e0008 */
[----:B------:R-:W-:-:S05]  /*5f90*/  @P3 IMAD.MOV.U32 R5, RZ, RZ, R9 ;  /* 0x000000ffff053224 */ /* 0x000fca00078e0009 */
[----:B------:R0:W-:Y:S01]  /*5fa0*/  @P3 STG.E.U16 desc[UR36][R4.64+0xe0], R82 ;  /* 0x0000e05204003986 */ /* 0x0001e2000c101524 */
[C---:B------:R-:W-:Y:S02]  /*5fb0*/  ISETP.GT.AND P3, PT, R3.reuse, RZ, P1 ;  /* 0x000000ff0300720c */ /* 0x040fe40000f64270 */
[----:B------:R-:W-:Y:S01]  /*5fc0*/  ISETP.GT.AND P1, PT, R3, 0x8, P1 ;  /* 0x000000080300780c */ /* 0x000fe20000f24270 */
[----:B0-----:R-:W-:Y:S02]  /*5fd0*/  @P0 IMAD.MOV.U32 R4, RZ, RZ, R8 ;  /* 0x000000ffff040224 */ /* 0x001fe400078e0008 */
[----:B------:R-:W-:-:S05]  /*5fe0*/  @P0 IMAD.MOV.U32 R5, RZ, RZ, R9 ;  /* 0x000000ffff050224 */ /* 0x000fca00078e0009 */
[----:B------:R0:W-:Y:S03]  /*5ff0*/  @P0 STG.E.U16 desc[UR36][R4.64+0xe2], R83 ;  /* 0x0000e25304000986 */ /* 0x0001e6000c101524 */
[----:B0-----:R-:W-:Y:S02]  /*6000*/  @P3 IMAD.MOV.U32 R4, RZ, RZ, R6 ;  /* 0x000000ffff043224 */ /* 0x001fe400078e0006 */
[----:B------:R-:W-:-:S05]  /*6010*/  @P3 IMAD.MOV.U32 R5, RZ, RZ, R7 ;  /* 0x000000ffff053224 */ /* 0x000fca00078e0007 */
[----:B------:R0:W-:Y:S04]  /*6020*/  @P3 STG.E.U16 desc[UR36][R4.64+0xf0], R84 ;  /* 0x0000f05404003986 */ /* 0x0001e8000c101524 */
[----:B------:R4:W-:Y:S01]  /*6030*/  @P4 STG.E.U16 desc[UR36][R6.64+0xf2], R85 ;  /* 0x0000f25506004986 */ /* 0x0009e2000c101524 */
[----:B0-----:R-:W-:Y:S02]  /*6040*/  @P1 IMAD.MOV.U32 R4, RZ, RZ, R8 ;  /* 0x000000ffff041224 */ /* 0x001fe400078e0008 */
[----:B------:R-:W-:-:S05]  /*6050*/  @P1 IMAD.MOV.U32 R5, RZ, RZ, R9 ;  /* 0x000000ffff051224 */ /* 0x000fca00078e0009 */
[----:B------:R4:W-:Y:S04]  /*6060*/  @P1 STG.E.U16 desc[UR36][R4.64+0xf0], R86 ;  /* 0x0000f05604001986 */ /* 0x0009e8000c101524 */
[----:B------:R4:W-:Y:S02]  /*6070*/  @P2 STG.E.U16 desc[UR36][R8.64+0xf2], R87 ;  /* 0x0000f25708002986 */ /* 0x0009e4000c101524 */
.L_x_158:
[----:B------:R-:W-:Y:S05]  /*6080*/  BSYNC B0 ;  /* 0x0000000000007941 */ /* 0x000fea0003800000 */
.L_x_32:
[----:B------:R-:W-:Y:S01]  /*6090*/  IADD3 R16, P0, R16, UR38, RZ ;  /* 0x0000002610107c10 */ /* 0x000fe2000ff1e0ff */
[----:B------:R-:W-:Y:S01]  /*60a0*/  ULDC.64 UR4, c[0x0][0x650] ;  /* 0x0001940000047ab9 */ /* 0x000fe20000000a00 */
[----:B------:R-:W-:Y:S01]  /*60b0*/  PRMT R3, RZ, 0x7610, R3 ;  /* 0x00007610ff037816 */ /* 0x000fe20000000003 */
[----:B------:R-:W-:Y:S01]  /*60c0*/  IMAD.MOV.U32 R100, RZ, RZ, -0x1 ;  /* 0xffffffffff647424 */ /* 0x000fe200078e00ff */
[----:B------:R-:W-:Y:S01]  /*60d0*/  IADD3.X R17, R17, UR41, RZ, P0, !PT ;  /* 0x0000002911117c10 */ /* 0x000fe200087fe4ff */
[----:B------:R-:W-:Y:S01]  /*60e0*/  IMAD.MOV.U32 R99, RZ, RZ, -0x1 ;  /* 0xffffffffff637424 */ /* 0x000fe200078e00ff */
[----:B------:R-:W-:-:S04]  /*60f0*/  ISETP.GE.U32.AND P0, PT, R16, UR4, PT ;  /* 0x0000000410007c0c */ /* 0x000fc8000bf06070 */
[----:B------:R-:W-:-:S13]  /*6100*/  ISETP.GE.U32.AND.EX P0, PT, R17, UR5, PT, P0 ;  /* 0x0000000511007c0c */ /* 0x000fda000bf06100 */
[----:B------:R-:W-:Y:S05]  /*6110*/  @P0 BRA `(.L_x_159) ;  /* 0x00000004004c0947 */ /* 0x000fea0003800000 */
[----:B------:R-:W0:Y:S01]  /*6120*/  LDC.64 R10, c[0x0][0x628] ;  /* 0x00018a00ff0a7b82 */ /* 0x000e220000000a00 */
[----:B---3--:R-:W3:Y:S01]  /*6130*/  S2R R12, SR_CTAID.X ;  /* 0x00000000000c7919 */ /* 0x008ee20000002500 */
[----:B-12-4-:R-:W-:Y:S02]  /*6140*/  IMAD.MOV.U32 R8, RZ, RZ, R16 ;  /* 0x000000ffff087224 */ /* 0x016fe400078e0010 */
[----:B------:R-:W-:Y:S01]  /*6150*/  IMAD.MOV.U32 R9, RZ, RZ, R17 ;  /* 0x000000ffff097224 */ /* 0x000fe200078e0011 */
[----:B------:R-:W1:Y:S03]  /*6160*/  S2R R20, SR_CTAID.Y ;  /* 0x0000000000147919 */ /* 0x000e660000002600 */
[----:B------:R-:W2:Y:S08]  /*6170*/  LDC R0, c[0x0][0x630] ;  /* 0x00018c00ff007b82 */ /* 0x000eb00000000800 */
[----:B------:R-:W4:Y:S01]  /*6180*/  LDC.64 R14, c[0x0][0x620] ;  /* 0x00018800ff0e7b82 */ /* 0x000f220000000a00 */
[----:B0-----:R-:W-:-:S04]  /*6190*/  ISETP.NE.U32.AND P0, PT, R10, RZ, PT ;  /* 0x000000ff0a00720c */ /* 0x001fc80003f05070 */
[----:B------:R-:W-:-:S13]  /*61a0*/  ISETP.NE.AND.EX P0, PT, R11, RZ, PT, P0 ;  /* 0x000000ff0b00720c */ /* 0x000fda0003f05300 */
[----:B-1234-:R-:W-:Y:S05]  /*61b0*/  @!P0 BRA `(.L_x_160) ;  /* 0x0000000000288947 */ /* 0x01efea0003800000 */
        /* <DEDUP_REMOVED lines=10> */
.L_x_160:
[-CC-:B------:R-:W-:Y:S01]  /*6260*/  SHF.R.U64 R99, R8, R0.reuse, R9.reuse ;  /* 0x0000000008637219 */ /* 0x180fe20000001209 */
[----:B------:R-:W0:Y:S01]  /*6270*/  LDC.64 R26, c[0x0][0x640] ;  /* 0x00019000ff1a7b82 */ /* 0x000e220000000a00 */
[----:B------:R-:W-:Y:S01]  /*6280*/  SHF.R.U32.HI R0, RZ, R0, R9 ;  /* 0x00000000ff007219 */ /* 0x000fe20000011609 */
[----:B------:R-:W-:Y:S01]  /*6290*/  ULDC UR4, c[0x0][0x150] ;  /* 0x0000540000047ab9 */ /* 0x000fe20000000800 */
[----:B------:R-:W-:Y:S02]  /*62a0*/  IADD3 R3, P0, RZ, -R99, RZ ;  /* 0x80000063ff037210 */ /* 0x000fe40007f1e0ff */
[----:B------:R-:W-:-:S03]  /*62b0*/  I2FP.F32.U32 R7, R12 ;  /* 0x0000000c00077245 */ /* 0x000fc60000201000 */
[----:B------:R-:W1:Y:S01]  /*62c0*/  LDC R6, c[0x0][0x618] ;  /* 0x00018600ff067b82 */ /* 0x000e620000000800 */
[----:B------:R-:W-:Y:S02]  /*62d0*/  IMAD.X R5, RZ, RZ, ~R0, P0 ;  /* 0x000000ffff057224 */ /* 0x000fe400000e0e00 */
[----:B------:R-:W-:Y:S01]  /*62e0*/  FMUL R7, R7, UR4 ;  /* 0x0000000407077c20 */ /* 0x000fe20008400000 */
[----:B------:R-:W-:Y:S01]  /*62f0*/  ULDC UR4, c[0x0][0x154] ;  /* 0x0000550000047ab9 */ /* 0x000fe20000000800 */
[-C--:B------:R-:W-:Y:S02]  /*6300*/  IMAD R0, R5, R14.reuse, RZ ;  /* 0x0000000e05007224 */ /* 0x080fe400078e02ff */
[C---:B------:R-:W-:Y:S01]  /*6310*/  IMAD.WIDE.U32 R4, R3.reuse, R14, R16 ;  /* 0x0000000e03047225 */ /* 0x040fe200078e0010 */
[----:B------:R-:W2:Y:S01]  /*6320*/  LDC R11, c[0x0][0x608] ;  /* 0x00018200ff0b7b82 */ /* 0x000ea20000000800 */
[----:B------:R-:W3:Y:S02]  /*6330*/  F2I.U32.TRUNC.NTZ R7, R7 ;  /* 0x0000000700077305 */ /* 0x000ee4000020f000 */
[----:B------:R-:W-:-:S04]  /*6340*/  IMAD R3, R3, R15, R0 ;  /* 0x0000000f03037224 */ /* 0x000fc800078e0200 */
[----:B------:R-:W-:Y:S01]  /*6350*/  IMAD.IADD R3, R5, 0x1, R3 ;  /* 0x0000000105037824 */ /* 0x000fe200078e0203 */
[----:B------:R-:W4:Y:S01]  /*6360*/  LDC R8, c[0x0][0x658] ;  /* 0x00019600ff087b82 */ /* 0x000f220000000800 */
[----:B------:R-:W-:Y:S02]  /*6370*/  I2FP.F32.U32 R5, R20 ;  /* 0x0000001400057245 */ /* 0x000fe40000201000 */
[----:B0-----:R-:W-:-:S04]  /*6380*/  ISETP.NE.U32.AND P0, PT, R26, RZ, PT ;  /* 0x000000ff1a00720c */ /* 0x001fc80003f05070 */
[----:B------:R-:W-:Y:S01]  /*6390*/  ISETP.NE.AND.EX P0, PT, R27, RZ, PT, P0 ;  /* 0x000000ff1b00720c */ /* 0x000fe20003f05300 */
[----:B------:R-:W0:Y:S01]  /*63a0*/  LDC R9, c[0x0][0x144] ;  /* 0x00005100ff097b82 */ /* 0x000e220000000800 */
[-C--:B-1----:R-:W-:Y:S01]  /*63b0*/  SHF.R.U64 R13, R4, R6.reuse, R3 ;  /* 0x00000006040d7219 */ /* 0x082fe20000001203 */
[----:B---3--:R-:W-:Y:S01]  /*63c0*/  IMAD.MOV R7, RZ, RZ, -R7 ;  /* 0x000000ffff077224 */ /* 0x008fe200078e0a07 */
[----:B------:R-:W-:Y:S01]  /*63d0*/  SHF.R.U32.HI R0, RZ, R6, R3 ;  /* 0x00000006ff007219 */ /* 0x000fe20000011603 */
[----:B------:R-:W-:-:S04]  /*63e0*/  FMUL R6, R5, UR4 ;  /* 0x0000000405067c20 */ /* 0x000fc80008400000 */
[----:B------:R-:W1:Y:S01]  /*63f0*/  LDC R21, c[0x0][0x148] ;  /* 0x00005200ff157b82 */ /* 0x000e620000000800 */
[----:B------:R3:W0:Y:S01]  /*6400*/  F2I.U32.TRUNC.NTZ R14, R6 ;  /* 0x00000006000e7305 */ /* 0x000622000020f000 */
[-CC-:B--2---:R-:W-:Y:S02]  /*6410*/  SHF.R.U64 R10, R13, R11.reuse, R0.reuse ;  /* 0x0000000b0d0a7219 */ /* 0x184fe40000001200 */
[----:B------:R-:W-:-:S04]  /*6420*/  SHF.R.U32.HI R3, RZ, R11, R0 ;  /* 0x0000000bff037219 */ /* 0x000fc80000011600 */
[----:B-----5:R-:W2:Y:S01]  /*6430*/  LDC R24, c[0x0][0x648] ;  /* 0x00019200ff187b82 */ /* 0x020ea20000000800 */
[-CC-:B----4-:R-:W-:Y:S02]  /*6440*/  SHF.R.U64 R15, R10, R8.reuse, R3.reuse ;  /* 0x000000080a0f7219 */ /* 0x190fe40000001203 */
[----:B------:R-:W-:-:S03]  /*6450*/  SHF.R.U32.HI R5, RZ, R8, R3 ;  /* 0x00000008ff057219 */ /* 0x000fc60000011603 */
[----:B------:R-:W-:Y:S02]  /*6460*/  IMAD.MOV.U32 R4, RZ, RZ, R15 ;  /* 0x000000ffff047224 */ /* 0x000fe400078e000f */
[----:B------:R-:W4:Y:S01]  /*6470*/  LDC R28, c[0x0][0x638] ;  /* 0x00018e00ff1c7b82 */ /* 0x000f220000000800 */
[----:B0-----:R-:W-:-:S07]  /*6480*/  IMAD R25, R9, R7, R12 ;  /* 0x0000000709197224 */ /* 0x001fce00078e020c */
[----:B------:R-:W0:Y:S08]  /*6490*/  LDC R29, c[0x0][0x610] ;  /* 0x00018400ff1d7b82 */ /* 0x000e300000000800 */
[----:B------:R-:W0:Y:S01]  /*64a0*/  LDC R30, c[0x0][0x600] ;  /* 0x00018000ff1e7b82 */ /* 0x000e220000000800 */
[----:B-1-3--:R-:W-:Y:S05]  /*64b0*/  @!P0 BRA `(.L_x_161) ;  /* 0x0000000000288947 */ /* 0x00afea0003800000 */
[----:B------:R-:W1:Y:S02]  /*64c0*/  LDC R0, c[0x0][0x64c] ;  /* 0x00019300ff007b82 */ /* 0x000e640000000800 */
[----:B-1----:R-:W-:-:S05]  /*64d0*/  IADD3 R3, P0, R15, R0, RZ ;  /* 0x000000000f037210 */ /* 0x002fca0007f1e0ff */
        /* <DEDUP_REMOVED lines=8> */
.L_x_161:
[----:B------:R-:W-:Y:S01]  /*6560*/  ISETP.NE.AND P0, PT, R2, 0x1, PT ;  /* 0x000000010200780c */ /* 0x000fe20003f05270 */
[----:B------:R-:W-:Y:S01]  /*6570*/  IMAD.MOV R14, RZ, RZ, -R14 ;  /* 0x000000ffff0e7224 */ /* 0x000fe200078e0a0e */
[----:B--2---:R-:W-:Y:S02]  /*6580*/  SHF.R.U64 R0, R4, R24, R5 ;  /* 0x0000001804007219 */ /* 0x004fe40000001205 */
[----:B------:R-:W-:Y:S02]  /*6590*/  LOP3.LUT R3, R10, R97, RZ, 0xc0, !PT ;  /* 0x000000610a037212 */ /* 0x000fe400078ec0ff */
[----:B------:R-:W-:Y:S01]  /*65a0*/  LOP3.LUT R6, R13, R96, RZ, 0xc0, !PT ;  /* 0x000000600d067212 */ /* 0x000fe200078ec0ff */
[----:B------:R-:W-:Y:S02]  /*65b0*/  IMAD.MOV R4, RZ, RZ, -R0 ;  /* 0x000000ffff047224 */ /* 0x000fe400078e0a00 */
[----:B------:R-:W-:Y:S02]  /*65c0*/  IMAD R0, R92, R0, R3 ;  /* 0x000000005c007224 */ /* 0x000fe400078e0203 */
[----:B----4-:R-:W-:-:S02]  /*65d0*/  IMAD R3, R4, R28, R15 ;  /* 0x0000001c04037224 */ /* 0x010fc400078e020f */
[----:B------:R-:W-:Y:S02]  /*65e0*/  @P0 IMAD R25, R21, R14, R20 ;  /* 0x0000000e15190224 */ /* 0x000fe400078e0214 */
[----:B0-----:R-:W-:Y:S02]  /*65f0*/  IMAD R5, R3, R30, R6 ;  /* 0x0000001e03057224 */ /* 0x001fe400078e0206 */
[----:B------:R-:W-:Y:S02]  /*6600*/  IMAD R0, R0, R29, R25 ;  /* 0x0000001d00007224 */ /* 0x000fe400078e0219 */
[----:B------:R-:W-:-:S03]  /*6610*/  IMAD.MOV.U32 R4, RZ, RZ, 0x1 ;  /* 0x00000001ff047424 */ /* 0x000fc600078e00ff */
[----:B------:R-:W-:Y:S02]  /*6620*/  SEL R100, R5, R0, !P0 ;  /* 0x0000000005647207 */ /* 0x000fe40004000000 */
[----:B------:R-:W-:Y:S02]  /*6630*/  PRMT R3, R4, 0x7610, R3 ;  /* 0x0000761004037816 */ /* 0x000fe40000000003 */
[----:B------:R-:W-:-:S07]  /*6640*/  SEL R0, R0, R5, !P0 ;  /* 0x0000000500007207 */ /* 0x000fce0004000000 */
.L_x_159:
[----:B------:R-:W-:Y:S01]  /*6650*/  UIADD3 UR42, UR43, UR42, URZ ;  /* 0x0000002a2b2a7290 */ /* 0x000fe2000fffe03f */
[----:B------:R-:W-:Y:S01]  /*6660*/  LOP3.LUT P0, RZ, R3, 0xff, RZ, 0xc0, !PT ;  /* 0x000000ff03ff7812 */ /* 0x000fe2000780c0ff */
[----:B------:R-:W-:Y:S02]  /*6670*/  IMAD.MOV.U32 R101, RZ, RZ, R0 ;  /* 0x000000ffff657224 */ /* 0x000fe400078e0000 */
[----:B------:R-:W-:Y:S02]  /*6680*/  USHF.R.U32.HI UR4, URZ, 0x2, UR42 ;  /* 0x000000023f047899 */ /* 0x000fe4000801162a */
[----:B------:R-:W-:Y:S02]  /*6690*/  UISETP.GT.U32.AND UP1, UPT, UR42, 0x3, UPT ;  /* 0x000000032a00788c */ /* 0x000fe4000bf24070 */
[----:B------:R-:W-:Y:S02]  /*66a0*/  ULOP3.LUT UR4, UR4, 0x1, URZ, 0xc0, !UPT ;  /* 0x0000000104047892 */ /* 0x000fe4000f8ec03f */
[----:B------:R-:W-:-:S02]  /*66b0*/  UISETP.LT.U32.AND UP1, UPT, UR43, 0x4, UP1 ;  /* 0x000000042b00788c */ /* 0x000fc40008f21070 */
[----:B------:R-:W-:Y:S02]  /*66c0*/  UISETP.NE.U32.AND UP0, UPT, UR4, 0x1, UPT ;  /* 0x000000010400788c */ /* 0x000fe4000bf05070 */
[----:B------:R-:W-:Y:S02]  /*66d0*/  USEL UR5, URZ, 0x1, !UP1 ;  /* 0x000000013f057887 */ /* 0x000fe4000c800000 */
[----:B------:R-:W-:Y:S02]  /*66e0*/  UISETP.GT.U32.AND UP0, UPT, UR43, 0x3, !UP0 ;  /* 0x000000032b00788c */ /* 0x000fe4000c704070 */
[----:B------:R-:W-:Y:S02]  /*66f0*/  ULOP3.LUT UR42, UR42, 0x3, URZ, 0xc0, !UPT ;  /* 0x000000032a2a7892 */ /* 0x000fe4000f8ec03f */
[----:B------:R-:W-:-:S04]  /*6700*/  USEL UR4, URZ, 0x1, !UP0 ;  /* 0x000000013f047887 */ /* 0x000fc8000c000000 */
[----:B------:R-:W-:Y:S01]  /*6710*/  ULOP3.LUT UR40, UR4, UR40, UR5, 0x96, !UPT ;  /* 0x0000002804287292 */ /* 0x000fe2000f8e9605 */
[----:B------:R-:W-:Y:S11]  /*6720*/  @P0 BRA `(.L_x_162) ;  /* 0xffffffac00380947 */ /* 0x000ff6000383ffff */
[----:B------:R-:W-:Y:S05]  /*6730*/  EXIT ;  /* 0x000000000000794d */ /* 0x000fea0003800000 */
.L_x_7:
        /* <DEDUP_REMOVED lines=26> */
.L_x_164:
[----:B------:R-:W0:Y:S01]  /*68e0*/  LDC.64 R28, c[0x0][0x640] ;  /* 0x00019000ff1c7b82 */ /* 0x000e220000000a00 */
[-CC-:B------:R-:W-:Y:S01]  /*68f0*/  SHF.R.U64 R21, R14, R6.reuse, R15.reuse ;  /* 0x000000060e157219 */ /* 0x180fe2000000120f */
[----:B------:R-:W-:Y:S01]  /*6900*/  IMAD.MOV.U32 R30, RZ, RZ, 0x1 ;  /* 0x00000001ff1e7424 */ /* 0x000fe200078e00ff */
[----:B------:R-:W-:Y:S02]  /*6910*/  SHF.R.U32.HI R6, RZ, R6, R15 ;  /* 0x00000006ff067219 */ /* 0x000fe4000001160f */
[----:B------:R-:W-:-:S03]  /*6920*/  IADD3 R13, P0, RZ, -R21, RZ ;  /* 0x80000015ff0d7210 */ /* 0x000fc60007f1e0ff */
[----:B------:R-:W1:Y:S02]  /*6930*/  LDC R12, c[0x0][0x618] ;  /* 0x00018600ff0c7b82 */ /* 0x000e640000000800 */
[----:B------:R-:W-:-:S04]  /*6940*/  IMAD.X R9, RZ, RZ, ~R6, P0 ;  /* 0x000000ffff097224 */ /* 0x000fc800000e0e06 */
[-C--:B------:R-:W-:Y:S02]  /*6950*/  IMAD R6, R9, R24.reuse, RZ ;  /* 0x0000001809067224 */ /* 0x080fe400078e02ff */
[----:B------:R-:W2:Y:S01]  /*6960*/  LDC R14, c[0x0][0x608] ;  /* 0x00018200ff0e7b82 */ /* 0x000ea20000000800 */
[----:B------:R-:W-:-:S04]  /*6970*/  IMAD.WIDE.U32 R8, R13, R24, R16 ;  /* 0x000000180d087225 */ /* 0x000fc800078e0010 */
[----:B------:R-:W-:-:S03]  /*6980*/  IMAD R13, R13, R25, R6 ;  /* 0x000000190d0d7224 */ /* 0x000fc600078e0206 */
[----:B------:R-:W3:Y:S01]  /*6990*/  LDC R27, c[0x0][0x658] ;  /* 0x00019600ff1b7b82 */ /* 0x000ee20000000800 */
[----:B------:R-:W-:Y:S01]  /*69a0*/  IMAD.IADD R9, R9, 0x1, R13 ;  /* 0x0000000109097824 */ /* 0x000fe200078e020d */
[----:B0-----:R-:W-:-:S04]  /*69b0*/  ISETP.NE.U32.AND P0, PT, R28, RZ, PT ;  /* 0x000000ff1c00720c */ /* 0x001fc80003f05070 */
[----:B------:R-:W-:Y:S02]  /*69c0*/  ISETP.NE.AND.EX P0, PT, R29, RZ, PT, P0 ;  /* 0x000000ff1d00720c */ /* 0x000fe40003f05300 */
[----:B------:R-:W0:Y:S01]  /*69d0*/  LDC R22, c[0x0][0x600] ;  /* 0x00018000ff167b82 */ /* 0x000e220000000800 */
[-CC-:B-1----:R-:W-:Y:S01]  /*69e0*/  SHF.R.U64 R10, R8, R12.reuse, R9.reuse ;  /* 0x0000000c080a7219 */ /* 0x182fe20000001209 */
[----:B------:R-:W-:Y:S01]  /*69f0*/  IMAD.MOV.U32 R8, RZ, RZ, -0x1 ;  /* 0xffffffffff087424 */ /* 0x000fe200078e00ff */
[----:B------:R-:W-:-:S05]  /*6a00*/  SHF.R.U32.HI R9, RZ, R12, R9 ;  /* 0x0000000cff097219 */ /* 0x000fca0000011609 */
[----:B------:R-:W1:Y:S01]  /*6a10*/  LDC R24, c[0x0][0x648] ;  /* 0x00019200ff187b82 */ /* 0x000e620000000800 */
[-CC-:B--2---:R-:W-:Y:S02]  /*6a20*/  SHF.R.U64 R23, R10, R14.reuse, R9.reuse ;  /* 0x0000000e0a177219 */ /* 0x184fe40000001209 */
[----:B------:R-:W-:-:S05]  /*6a30*/  SHF.R.U32.HI R6, RZ, R14, R9 ;  /* 0x0000000eff067219 */ /* 0x000fca0000011609 */
[----:B------:R-:W2:Y:S01]  /*6a40*/  LDC R26, c[0x0][0x638] ;  /* 0x00018e00ff1a7b82 */ /* 0x000ea20000000800 */
[-C--:B---3--:R-:W-:Y:S02]  /*6a50*/  SHF.L.U32 R8, R8, R27.reuse, RZ ;  /* 0x0000001b08087219 */ /* 0x088fe400000006ff */
[-CC-:B------:R-:W-:Y:S02]  /*6a60*/  SHF.R.U64 R25, R23, R27.reuse, R6.reuse ;  /* 0x0000001b17197219 */ /* 0x180fe40000001206 */
[----:B------:R-:W-:Y:S02]  /*6a70*/  LOP3.LUT R32, RZ, R8, RZ, 0x33, !PT ;  /* 0x00000008ff207212 */ /* 0x000fe400078e33ff */
[----:B------:R-:W-:Y:S01]  /*6a80*/  SHF.R.U32.HI R9, RZ, R27, R6 ;  /* 0x0000001bff097219 */ /* 0x000fe20000011606 */
[----:B------:R-:W3:Y:S01]  /*6a90*/  LDC R31, c[0x0][0x610] ;  /* 0x00018400ff1f7b82 */ /* 0x000ee20000000800 */
[----:B------:R-:W-:Y:S01]  /*6aa0*/  IMAD.MOV.U32 R8, RZ, RZ, R25 ;  /* 0x000000ffff087224 */ /* 0x000fe200078e0019 */
[----:B------:R-:W-:Y:S06]  /*6ab0*/  @!P0 BRA `(.L_x_165) ;  /* 0x0000000000288947 */ /* 0x000fec0003800000 */
        /* <DEDUP_REMOVED lines=10> */
.L_x_165:
[----:B------:R-:W-:Y:S02]  /*6b60*/  ISETP.NE.AND P0, PT, R2, 0x1, PT ;  /* 0x000000010200780c */ /* 0x000fe40003f05270 */
[----:B-1----:R-:W-:Y:S01]  /*6b70*/  SHF.R.U64 R6, R8, R24, R9 ;  /* 0x0000001808067219 */ /* 0x002fe20000001209 */
[----:B0-----:R-:W-:Y:S01]  /*6b80*/  VIADD R9, R22, 0xffffffff ;  /* 0xffffffff16097836 */ /* 0x001fe20000000000 */
[----:B------:R-:W-:Y:S02]  /*6b90*/  SHF.L.U32 R30, R30, R27, RZ ;  /* 0x0000001b1e1e7219 */ /* 0x000fe400000006ff */
[----:B------:R-:W-:Y:S01]  /*6ba0*/  LOP3.LUT R5, R23, R32, RZ, 0xc0, !PT ;  /* 0x0000002017057212 */ /* 0x000fe200078ec0ff */
[----:B------:R-:W-:-:S04]  /*6bb0*/  IMAD.MOV R8, RZ, RZ, -R6 ;  /* 0x000000ffff087224 */ /* 0x000fc800078e0a06 */
[----:B------:R-:W-:Y:S01]  /*6bc0*/  IMAD R6, R30, R6, R5 ;  /* 0x000000061e067224 */ /* 0x000fe200078e0205 */
[----:B------:R-:W-:Y:S01]  /*6bd0*/  LOP3.LUT R5, R10, R9, RZ, 0xc0, !PT ;  /* 0x000000090a057212 */ /* 0x000fe200078ec0ff */
[----:B------:R-:W-:Y:S02]  /*6be0*/  @P0 IMAD R3, R7, R20, R4 ;  /* 0x0000001407030224 */ /* 0x000fe400078e0204 */
[----:B--2---:R-:W-:Y:S02]  /*6bf0*/  IMAD R4, R8, R26, R25 ;  /* 0x0000001a08047224 */ /* 0x004fe400078e0219 */
[----:B---3--:R-:W-:Y:S02]  /*6c00*/  IMAD R3, R6, R31, R3 ;  /* 0x0000001f06037224 */ /* 0x008fe400078e0203 */
[----:B------:R-:W-:Y:S02]  /*6c10*/  IMAD R4, R4, R22, R5 ;  /* 0x0000001604047224 */ /* 0x000fe400078e0205 */
[----:B------:R-:W-:-:S02]  /*6c20*/  IMAD.MOV.U32 R8, RZ, RZ, 0x1 ;  /* 0x00000001ff087424 */ /* 0x000fc400078e00ff */
[----:B------:R-:W-:Y:S01]  /*6c30*/  IMAD.MOV.U32 R6, RZ, RZ, R21 ;  /* 0x000000ffff067224 */ /* 0x000fe200078e0015 */
[----:B------:R-:W-:Y:S02]  /*6c40*/  SEL R13, R4, R3, !P0 ;  /* 0x00000003040d7207 */ /* 0x000fe40004000000 */
[----:B------:R-:W-:-:S07]  /*6c50*/  SEL R19, R3, R4, !P0 ;  /* 0x0000000403137207 */ /* 0x000fce0004000000 */
.L_x_163:
[----:B------:R-:W-:-:S08]  /*6c60*/  NOP ;  /* 0x0000000000007918 */ /* 0x000fd00000000000 */
[----:B------:R-:W0:-:S00]  /*6c70*/  USETMAXREG.DEALLOC.CTAPOOL 0x28 ;  /* 0x00000028000079c8 */ /* 0x000e0000080e0500 */
[----:B0-----:R-:W-:-:S13]  /*6c80*/  ISETP.NE.AND P0, PT, R0, RZ, PT ;  /* 0x000000ff0000720c */ /* 0x001fda0003f05270 */
[----:B------:R-:W-:Y:S05]  /*6c90*/  @P0 EXIT ;  /* 0x000000000000094d */ /* 0x000fea0003800000 */
[----:B------:R-:W-:Y:S01]  /*6ca0*/  LOP3.LUT P0, RZ, R8, 0xff, RZ, 0xc0, !PT ;  /* 0x000000ff08ff7812 */ /* 0x000fe2000780c0ff */
[----:B------:R-:W-:Y:S02]  /*6cb0*/  IMAD.MOV.U32 R10, RZ, RZ, 0x1 ;  /* 0x00000001ff0a7424 */ /* 0x000fe400078e00ff */
[----:B------:R-:W-:-:S10]  /*6cc0*/  IMAD.MOV.U32 R9, RZ, RZ, RZ ;  /* 0x000000ffff097224 */ /* 0x000fd400078e00ff */
[----:B------:R-:W-:Y:S05]  /*6cd0*/  @!P0 BRA `(.L_x_166) ;  /* 0x0000000c00688947 */ /* 0x000fea0003800000 */
[----:B------:R-:W0:Y:S01]  /*6ce0*/  LDC R0, c[0x0][0x28c] ;  /* 0x0000a300ff007b82 */ /* 0x000e220000000800 */
[----:B------:R-:W-:Y:S01]  /*6cf0*/  ULDC UR6, c[0x0][0x658] ;  /* 0x0001960000067ab9 */ /* 0x000fe20000000800 */
[----:B------:R-:W-:Y:S01]  /*6d00*/  UMOV UR7, 0xffffffff ;  /* 0xffffffff00077882 */ /* 0x000fe20000000000 */
[----:B------:R-:W-:Y:S01]  /*6d10*/  BSSY B0, `(.L_x_166) ;  /* 0x00000d6000007945 */ /* 0x000fe20003800000 */
[----:B------:R-:W-:Y:S01]  /*6d20*/  USHF.L.U32 UR7, UR7, UR6, URZ ;  /* 0x0000000607077299 */ /* 0x000fe2000800063f */
[----:B------:R-:W-:Y:S01]  /*6d30*/  LOP3.LUT R12, R18, 0x2, RZ, 0xfc, !PT ;  /* 0x00000002120c7812 */ /* 0x000fe200078efcff */
[----:B------:R-:W-:Y:S01]  /*6d40*/  IMAD.MOV.U32 R10, RZ, RZ, 0x1 ;  /* 0x00000001ff0a7424 */ /* 0x000fe200078e00ff */
[----:B------:R-:W-:Y:S01]  /*6d50*/  ULDC UR5, c[0x0][0x600] ;  /* 0x0001800000057ab9 */ /* 0x000fe20000000800 */
[----:B------:R-:W1:Y:S01]  /*6d60*/  S2UR UR4, SR_CgaCtaId ;  /* 0x00000000000479c3 */ /* 0x000e620000008800 */
[----:B------:R-:W-:Y:S01]  /*6d70*/  IMAD.MOV.U32 R9, RZ, RZ, RZ ;  /* 0x000000ffff097224 */ /* 0x000fe200078e00ff */
[----:B------:R-:W-:Y:S01]  /*6d80*/  UMOV UR8, 0x1 ;  /* 0x0000000100087882 */ /* 0x000fe20000000000 */
[----:B------:R-:W-:-:S02]  /*6d90*/  UIADD3 UR5, UR5, -0x1, URZ ;  /* 0xffffffff05057890 */ /* 0x000fc4000fffe03f */
[----:B------:R-:W-:Y:S02]  /*6da0*/  USHF.L.U32 UR6, UR8, UR6, URZ ;  /* 0x0000000608067299 */ /* 0x000fe4000800063f */
[----:B------:R-:W-:Y:S01]  /*6db0*/  ULOP3.LUT UR7, URZ, UR7, URZ, 0x33, !UPT ;  /* 0x000000073f077292 */ /* 0x000fe2000f8e333f */
[----:B------:R-:W-:Y:S01]  /*6dc0*/  ULDC.64 UR42, c[0x0][0x198] ;  /* 0x00006600002a7ab9 */ /* 0x000fe20000000a00 */
[----:B0-----:R-:W-:-:S05]  /*6dd0*/  VIADD R0, R0, 0x3f ;  /* 0x0000003f00007836 */ /* 0x001fca0000000000 */
[----:B------:R-:W-:Y:S01]  /*6de0*/  SHF.R.S32.HI R3, RZ, 0x1f, R0 ;  /* 0x0000001fff037819 */ /* 0x000fe20000011400 */
[----:B-1----:R-:W-:-:S03]  /*6df0*/  USHF.L.U32 UR4, UR4, 0x5, URZ ;  /* 0x0000000504047899 */ /* 0x002fc6000800063f */
[----:B------:R-:W-:Y:S01]  /*6e00*/  LEA.HI R3, R3, R0, RZ, 0x6 ;  /* 0x0000000003037211 */ /* 0x000fe200078f30ff */
[----:B------:R-:W-:-:S03]  /*6e10*/  IMAD.MOV.U32 R0, RZ, RZ, 0x1 ;  /* 0x00000001ff007424 */ /* 0x000fc600078e00ff */
[--C-:B------:R-:W-:Y:S02]  /*6e20*/  SHF.R.S32.HI R8, RZ, 0x6, R3.reuse ;  /* 0x00000006ff087819 */ /* 0x100fe40000011403 */
[----:B------:R-:W-:-:S03]  /*6e30*/  PRMT R3, R0, 0x7610, R3 ;  /* 0x0000761000037816 */ /* 0x000fc60000000003 */
[----:B------:R-:W-:-:S07]  /*6e40*/  VIADD R0, R8, 0x1 ;  /* 0x0000000108007836 */ /* 0x000fce0000000000 */
.L_x_177:
[----:B------:R-:W-:-:S03]  /*6e50*/  UMOV UR8, 0xffffffff ;  /* 0xffffffff00087882 */ /* 0x000fc60000000000 */
[----:B------:R-:W-:Y:S05]  /*6e60*/  BRA.DIV UR8, `(.L_x_167) ;  /* 0x0000000e08ec7947 */ /* 0x000fea000b800000 */
[----:B------:R-:W-:-:S13]  /*6e70*/  ELECT P6, URZ, PT ;  /* 0x00000000003f782f */ /* 0x000fda00038c0000 */
.L_x_188:
[----:B------:R-:W-:Y:S04]  /*6e80*/  BSSY B1, `(.L_x_168) ;  /* 0x000004b000017945 */ /* 0x000fe80003800000 */
[----:B------:R-:W-:Y:S05]  /*6e90*/  @!P6 BRA `(.L_x_169) ;  /* 0x000000040024e947 */ /* 0x000fea0003800000 */
[----:B------:R-:W0:Y:S02]  /*6ea0*/  LDC R4, c[0x0][0x28c] ;  /* 0x0000a300ff047b82 */ /* 0x000e240000000800 */
[----:B0-----:R-:W-:-:S13]  /*6eb0*/  ISETP.GE.AND P0, PT, R4, 0x1, PT ;  /* 0x000000010400780c */ /* 0x001fda0003f06270 */
[----:B------:R-:W-:Y:S05]  /*6ec0*/  @!P0 BRA `(.L_x_169) ;  /* 0x0000000400188947 */ /* 0x000fea0003800000 */
[----:B------:R-:W-:Y:S02]  /*6ed0*/  IMAD.SHL.U32 R19, R19, 0x80, RZ ;  /* 0x0000008013137824 */ /* 0x000fe400078e00ff */
[----:B------:R-:W-:Y:S02]  /*6ee0*/  IMAD.SHL.U32 R15, R13, 0x80, RZ ;  /* 0x000000800d0f7824 */ /* 0x000fe400078e00ff */
[----:B------:R-:W-:Y:S02]  /*6ef0*/  IMAD.MOV.U32 R21, RZ, RZ, RZ ;  /* 0x000000ffff157224 */ /* 0x000fe400078e00ff */
[----:B------:R-:W-:Y:S02]  /*6f00*/  IMAD.U32 R23, RZ, RZ, UR4 ;  /* 0x00000004ff177e24 */ /* 0x000fe4000f8e00ff */
[----:B------:R-:W-:Y:S02]  /*6f10*/  IMAD.MOV.U32 R4, RZ, RZ, R0 ;  /* 0x000000ffff047224 */ /* 0x000fe400078e0000 */
[----:B------:R-:W-:-:S02]  /*6f20*/  IMAD.MOV.U32 R5, RZ, RZ, R10 ;  /* 0x000000ffff057224 */ /* 0x000fc400078e000a */
[----:B------:R-:W-:Y:S02]  /*6f30*/  IMAD.MOV.U32 R7, RZ, RZ, R9 ;  /* 0x000000ffff077224 */ /* 0x000fe400078e0009 */
[----:B------:R-:W-:Y:S02]  /*6f40*/  VIADD R25, R19, 0x40 ;  /* 0x0000004013197836 */ /* 0x000fe40000000000 */
[----:B------:R-:W-:-:S07]  /*6f50*/  VIADD R26, R15, 0x40 ;  /* 0x000000400f1a7836 */ /* 0x000fce0000000000 */
.L_x_172:
[----:B------:R-:W0:Y:S01]  /*6f60*/  S2R R22, SR_CgaCtaId ;  /* 0x0000000000167919 */ /* 0x000e220000008800 */
[----:B------:R-:W-:Y:S02]  /*6f70*/  MOV R13, 0x400 ;  /* 0x00000400000d7802 */ /* 0x000fe40000000f00 */
[----:B------:R-:W-:-:S13]  /*6f80*/  ISETP.NE.AND P1, PT, R11, RZ, PT ;  /* 0x000000ff0b00720c */ /* 0x000fda0003f25270 */
[----:B------:R-:W1:Y:S01]  /*6f90*/  @!P1 LDC R14, c[0x0][0x500] ;  /* 0x00014000ff0e9b82 */ /* 0x000e620000000800 */
[----:B0-----:R-:W-:Y:S02]  /*6fa0*/  LEA R24, R22, R13, 0x18 ;  /* 0x0000000d16187211 */ /* 0x001fe400078ec0ff */
[----:B------:R-:W-:-:S03]  /*6fb0*/  SHF.L.U32 R13, R5, 0x1f, RZ ;  /* 0x0000001f050d7819 */ /* 0x000fc600000006ff */
[----:B------:R-:W-:-:S04]  /*6fc0*/  IMAD R20, R7, 0x8, R24 ;  /* 0x0000000807147824 */ /* 0x000fc800078e0218 */
[----:B------:R-:W0:Y:S02]  /*6fd0*/  SYNCS.PHASECHK.TRANS64.TRYWAIT P0, [R20+URZ+0x20], R13 ;  /* 0x0000200d140075a7 */ /* 0x000e24000800017f */
[----:B01----:R-:W-:Y:S05]  /*6fe0*/  @!P0 BRA `(.L_x_170) ;  /* 0x0000000c00ac8947 */ /* 0x003fea0003800000 */
.L_x_189:
[----:B0-----:R-:W-:Y:S01]  /*6ff0*/  PRMT R13, R12, 0x9910, RZ ;  /* 0x000099100c0d7816 */ /* 0x001fe200000000ff */
[----:B------:R0:W-:Y:S03]  /*7000*/  @!P1 SYNCS.ARRIVE.TRANS64 RZ, [R20+URZ], R14 ;  /* 0x0000000e14ff99a7 */ /* 0x0001e6000800003f */
[----:B------:R-:W-:-:S13]  /*7010*/  ISETP.NE.AND P0, PT, R13, 0x2, PT ;  /* 0x000000020d00780c */ /* 0x000fda0003f05270 */
[----:B0-----:R-:W-:Y:S05]  /*7020*/  @P0 BRA `(.L_x_171) ;  /* 0x0000000000040947 */ /* 0x001fea0003800000 */
[----:B------:R-:W-:Y:S01]  /*7030*/  BPT.TRAP 0x1 ;  /* 0x000000040000795c */ /* 0x000fe20000300000 */
.L_x_171:
[----:B------:R-:W-:Y:S01]  /*7040*/  IMAD R13, R7, 0x4, R22 ;  /* 0x00000004070d7824 */ /* 0x000fe200078e0216 */
[----:B------:R-:W-:Y:S01]  /*7050*/  R2UR UR33, R20 ;  /* 0x00000000142172ca */ /* 0x000fe200000e0000 */
[----:B------:R-:W-:Y:S01]  /*7060*/  VIADD R4, R4, 0xffffffff ;  /* 0xffffffff04047836 */ /* 0x000fe20000000000 */
[----:B------:R-:W-:Y:S01]  /*7070*/  R2UR UR35, R23 ;  /* 0x00000000172372ca */ /* 0x000fe200000e0000 */
[----:B------:R-:W-:Y:S01]  /*7080*/  IMAD.SHL.U32 R13, R13, 0x800, RZ ;  /* 0x000008000d0d7824 */ /* 0x000fe200078e00ff */
[----:B------:R-:W-:Y:S01]  /*7090*/  R2UR UR36, R6 ;  /* 0x00000000062472ca */ /* 0x000fe200000e0000 */
[----:B------:R-:W-:Y:S01]  /*70a0*/  UIADD3 UR14, UP0, UR42, 0xf0, URZ ;  /* 0x000000f02a0e7890 */ /* 0x000fe2000ff1e03f */
[----:B------:R-:W-:Y:S01]  /*70b0*/  R2UR UR34, R19 ;  /* 0x00000000132272ca */ /* 0x000fe200000e0000 */
[--C-:B------:R-:W-:Y:S01]  /*70c0*/  IMAD R13, R13, 0x2, R24.reuse ;  /* 0x000000020d0d7824 */ /* 0x100fe200078e0218 */
[----:B------:R-:W-:Y:S01]  /*70d0*/  R2UR UR26, R25 ;  /* 0x00000000191a72ca */ /* 0x000fe200000e0000 */
[----:B------:R-:W-:Y:S01]  /*70e0*/  IMAD R24, R7, 0x4000, R24 ;  /* 0x0000400007187824 */ /* 0x000fe200078e0218 */
[----:B------:R-:W-:Y:S01]  /*70f0*/  R2UR UR19, R21 ;  /* 0x00000000151372ca */ /* 0x000fe200000e0000 */
[----:B------:R-:W-:Y:S01]  /*7100*/  UIADD3 UR22, UP1, UR42, 0x1f0, URZ ;  /* 0x000001f02a167890 */ /* 0x000fe2000ff3e03f */
[----:B------:R-:W-:Y:S01]  /*7110*/  R2UR UR24, R13 ;  /* 0x000000000d1872ca */ /* 0x000fe200000e0000 */
[----:B------:R-:W-:Y:S01]  /*7120*/  UIADD3.X UR15, URZ, UR43, URZ, UP0, !UPT ;  /* 0x0000002b3f0f7290 */ /* 0x000fe200087fe43f */
[----:B------:R-:W-:Y:S01]  /*7130*/  R2UR UR8, R24 ;  /* 0x00000000180872ca */ /* 0x000fe200000e0000 */
[----:B------:R-:W-:Y:S01]  /*7140*/  UIADD3.X UR23, URZ, UR43, URZ, UP1, !UPT ;  /* 0x0000002b3f177290 */ /* 0x000fe20008ffe43f */
[----:B------:R-:W-:Y:S01]  /*7150*/  R2UR UR18, R15 ;  /* 0x000000000f1272ca */ /* 0x000fe200000e0000 */
[----:B------:R-:W-:Y:S01]  /*7160*/  VIADD R7, R7, 0x1 ;  /* 0x0000000107077836 */ /* 0x000fe20000000000 */
[----:B------:R-:W-:Y:S01]  /*7170*/  R2UR UR10, R26 ;  /* 0x000000001a0a72ca */ /* 0x000fe200000e0000 */
[----:B------:R-:W-:Y:S01]  /*7180*/  UMOV UR13, 0x30000 ;  /* 0x00030000000d7882 */ /* 0x000fe20000000000 */
[----:B------:R-:W-:Y:S01]  /*7190*/  ISETP.GT.AND P1, PT, R4, 0x1, PT ;  /* 0x000000010400780c */ /* 0x000fe20003f24270 */
[----:B------:R-:W-:Y:S01]  /*71a0*/  UMOV UR30, 0x0 ;  /* 0x00000000001e7882 */ /* 0x000fe20000000000 */
[----:B------:R-:W-:Y:S01]  /*71b0*/  UMOV UR31, 0x10000000 ;  /* 0x10000000001f7882 */ /* 0x000fe20000000000 */
[----:B------:R-:W-:Y:S01]  /*71c0*/  ISETP.NE.AND P0, PT, R7, 0x4, PT ;  /* 0x000000040700780c */ /* 0x000fe20003f05270 */
[----:B------:R-:W-:Y:S01]  /*71d0*/  UMOV UR25, UR33 ;  /* 0x0000002100197c82 */ /* 0x000fe20008000000 */
[----:B------:R-:W-:Y:S01]  /*71e0*/  UIADD3 UR32, UR24, 0x100, URZ ;  /* 0x0000010018207890 */ /* 0x000fe2000fffe03f */
[----:B------:R-:W-:Y:S01]  /*71f0*/  VIADD R21, R21, 0x40 ;  /* 0x0000004015157836 */ /* 0x000fe20000000000 */
[----:B------:R-:W-:Y:S01]  /*7200*/  UIADD3 UR24, UR24, 0x2100, URZ ;  /* 0x0000210018187890 */ /* 0x000fe2000fffe03f */
[----:B------:R-:W-:Y:S01]  /*7210*/  SEL R14, RZ, 0x1, P0 ;  /* 0x00000001ff0e7807 */ /* 0x000fe20000000000 */
[----:B------:R-:W-:Y:S01]  /*7220*/  UIADD3 UR16, UR8, 0x10100, URZ ;  /* 0x0001010008107890 */ /* 0x000fe2000fffe03f */
[----:B------:R-:W-:Y:S01]  /*7230*/  VIADD R23, R23, 0x40 ;  /* 0x0000004017177836 */ /* 0x000fe20000000000 */
[----:B------:R-:W-:Y:S01]  /*7240*/  UIADD3 UR8, UR8, 0x12100, URZ ;  /* 0x0001210008087890 */ /* 0x000fe2000fffe03f */
[----:B------:R-:W-:Y:S01]  /*7250*/  LOP3.LUT R5, R5, R14, RZ, 0x3c, !PT ;  /* 0x0000000e05057212 */ /* 0x000fe200078e3cff */
[----:B------:R-:W-:Y:S01]  /*7260*/  UMOV UR27, UR35 ;  /* 0x00000023001b7c82 */ /* 0x000fe20008000000 */
[----:B------:R-:W-:Y:S01]  /*7270*/  UMOV UR28, UR36 ;  /* 0x00000024001c7c82 */ /* 0x000fe20008000000 */
[----:B------:R0:W-:Y:S01]  /*7280*/  UTMALDG.3D.MULTICAST [UR32], [UR14], UR13, desc[UR30] ;  /* 0x00001e200e0073b4 */ /* 0x0001e2000801180d */
[----:B------:R-:W-:Y:S01]  /*7290*/  UMOV UR17, UR33 ;  /* 0x0000002100117c82 */ /* 0x000fe20008000000 */
[----:B------:R-:W-:Y:S01]  /*72a0*/  UMOV UR20, UR36 ;  /* 0x0000002400147c82 */ /* 0x000fe20008000000 */
[----:B------:R-:W-:Y:S01]  /*72b0*/  UMOV UR9, UR33 ;  /* 0x0000002100097c82 */ /* 0x000fe20008000000 */
[----:B------:R-:W-:Y:S01]  /*72c0*/  UMOV UR11, UR19 ;  /* 0x00000013000b7c82 */ /* 0x000fe20008000000 */
[----:B------:R-:W-:Y:S01]  /*72d0*/  UMOV UR12, UR36 ;  /* 0x00000024000c7c82 */ /* 0x000fe20008000000 */
[----:B------:R-:W-:Y:S01]  /*72e0*/  SEL R7, R7, RZ, P0 ;  /* 0x000000ff07077207 */ /* 0x000fe20000000000 */
[----:B------:R0:W-:Y:S01]  /*72f0*/  UTMALDG.3D.MULTICAST [UR24], [UR14], UR13, desc[UR30] ;  /* 0x00001e180e0073b4 */ /* 0x0001e2000801180d */
[----:B------:R0:W-:Y:S01]  /*7300*/  UTMALDG.3D [UR16], [UR22], desc[UR30] ;  /* 0x00001e10160075b4 */ /* 0x0001e20008011000 */
[----:B------:R0:W-:Y:S02]  /*7310*/  UTMALDG.3D [UR8], [UR22], desc[UR30] ;  /* 0x00001e08160075b4 */ /* 0x0001e40008011000 */
[----:B0-----:R-:W-:Y:S05]  /*7320*/  @P1 BRA `(.L_x_172) ;  /* 0xfffffffc000c1947 */ /* 0x001fea000383ffff */
.L_x_169:
[----:B------:R-:W-:Y:S05]  /*7330*/  BSYNC B1 ;  /* 0x0000000000017941 */ /* 0x000fea0003800000 */
.L_x_168:
[----:B------:R-:W-:Y:S01]  /*7340*/  LOP3.LUT P1, RZ, R3, 0xff, RZ, 0xc0, !PT ;  /* 0x000000ff03ff7812 */ /* 0x000fe2000782c0ff */
[----:B------:R-:W-:Y:S01]  /*7350*/  IMAD.IADD R9, R8, 0x1, R9 ;  /* 0x0000000108097824 */ /* 0x000fe200078e0209 */
[----:B------:R-:W-:Y:S01]  /*7360*/  IADD3 R16, P2, R16, UR38, RZ ;  /* 0x0000002610107c10 */ /* 0x000fe2000ff5e0ff */
[----:B------:R-:W-:Y:S01]  /*7370*/  ULDC.64 UR8, c[0x0][0x650] ;  /* 0x0001940000087ab9 */ /* 0x000fe20000000a00 */
[----:B------:R-:W-:Y:S01]  /*7380*/  BSSY B1, `(.L_x_173) ;  /* 0x000006c000017945 */ /* 0x000fe20003800000 */
[----:B------:R-:W-:Y:S01]  /*7390*/  IMAD.MOV.U32 R19, RZ, RZ, -0x1 ;  /* 0xffffffffff137424 */ /* 0x000fe200078e00ff */
[----:B------:R-:W-:Y:S01]  /*73a0*/  SHF.R.U32.HI R3, RZ, 0x2, R9 ;  /* 0x00000002ff037819 */ /* 0x000fe20000011609 */
[----:B------:R-:W-:Y:S01]  /*73b0*/  IMAD.MOV.U32 R13, RZ, RZ, -0x1 ;  /* 0xffffffffff0d7424 */ /* 0x000fe200078e00ff */
[----:B------:R-:W-:Y:S01]  /*73c0*/  ISETP.GT.U32.AND P0, PT, R9, 0x3, PT ;  /* 0x000000030900780c */ /* 0x000fe20003f04070 */
[----:B------:R-:W-:Y:S01]  /*73d0*/  IMAD.MOV.U32 R6, RZ, RZ, -0x1 ;  /* 0xffffffffff067424 */ /* 0x000fe200078e00ff */
[----:B------:R-:W-:-:S02]  /*73e0*/  LOP3.LUT R3, R3, 0x1, RZ, 0xc0, !PT ;  /* 0x0000000103037812 */ /* 0x000fc400078ec0ff */
[----:B------:R-:W-:Y:S01]  /*73f0*/  ISETP.LT.U32.AND P0, PT, R8, 0x4, P0 ;  /* 0x000000040800780c */ /* 0x000fe20000701070 */
[----:B------:R-:W0:Y:S01]  /*7400*/  @P1 S2R R5, SR_CgaCtaId ;  /* 0x0000000000051919 */ /* 0x000e220000008800 */
[----:B------:R-:W-:Y:S02]  /*7410*/  @P1 MOV R4, 0x400 ;  /* 0x0000040000041802 */ /* 0x000fe40000000f00 */
[----:B------:R-:W-:Y:S02]  /*7420*/  IADD3.X R17, R17, UR41, RZ, P2, !PT ;  /* 0x0000002911117c10 */ /* 0x000fe400097fe4ff */
[----:B------:R-:W-:Y:S02]  /*7430*/  ISETP.GE.U32.AND P2, PT, R16, UR8, PT ;  /* 0x0000000810007c0c */ /* 0x000fe4000bf46070 */
[----:B------:R-:W-:Y:S02]  /*7440*/  LOP3.LUT R9, R9, 0x3, RZ, 0xc0, !PT ;  /* 0x0000000309097812 */ /* 0x000fe400078ec0ff */
[----:B0-----:R-:W-:-:S04]  /*7450*/  @P1 LEA R4, R5, R4, 0x18 ;  /* 0x0000000405041211 */ /* 0x001fc800078ec0ff */
[----:B------:R0:W-:Y:S01]  /*7460*/  @P1 SYNCS.ARRIVE.TRANS64.A1T0 RZ, [R4+URZ+0x58], RZ ;  /* 0x000058ff04ff19a7 */ /* 0x0001e2000810003f */
[----:B------:R-:W-:Y:S02]  /*7470*/  ISETP.NE.U32.AND P1, PT, R3, 0x1, PT ;  /* 0x000000010300780c */ /* 0x000fe40003f25070 */
[----:B------:R-:W-:Y:S02]  /*7480*/  SEL R3, RZ, 0x1, !P0 ;  /* 0x00000001ff037807 */ /* 0x000fe40004000000 */
[----:B------:R-:W-:Y:S02]  /*7490*/  ISETP.GE.U32.AND.EX P0, PT, R17, UR9, PT, P2 ;  /* 0x0000000911007c0c */ /* 0x000fe4000bf06120 */
[----:B------:R-:W-:-:S04]  /*74a0*/  ISETP.GT.U32.AND P1, PT, R8, 0x3, !P1 ;  /* 0x000000030800780c */ /* 0x000fc80004f24070 */
[----:B0-----:R-:W-:-:S04]  /*74b0*/  SEL R4, RZ, 0x1, !P1 ;  /* 0x00000001ff047807 */ /* 0x001fc80004800000 */
[--C-:B------:R-:W-:Y:S02]  /*74c0*/  LOP3.LUT R10, R4, R10, R3.reuse, 0x96, !PT ;  /* 0x0000000a040a7212 */ /* 0x100fe400078e9603 */
[----:B------:R-:W-:Y:S02]  /*74d0*/  PRMT R4, RZ, 0x7610, R4 ;  /* 0x00007610ff047816 */ /* 0x000fe40000000004 */
[----:B------:R-:W-:Y:S01]  /*74e0*/  PRMT R3, RZ, 0x7610, R3 ;  /* 0x00007610ff037816 */ /* 0x000fe20000000003 */
[----:B------:R-:W-:Y:S06]  /*74f0*/  @P0 BRA `(.L_x_174) ;  /* 0x0000000400500947 */ /* 0x000fec0003800000 */
[----:B------:R-:W0:Y:S01]  /*7500*/  S2R R15, SR_CTAID.X ;  /* 0x00000000000f7919 */ /* 0x000e220000002500 */
[----:B------:R-:W-:Y:S01]  /*7510*/  ULDC.64 UR8, c[0x0][0x628] ;  /* 0x00018a0000087ab9 */ /* 0x000fe20000000a00 */
[----:B------:R-:W1:Y:S01]  /*7520*/  LDC R20, c[0x0][0x144] ;  /* 0x00005100ff147b82 */ /* 0x000e620000000800 */
[----:B------:R-:W-:Y:S01]  /*7530*/  ISETP.NE.U32.AND P0, PT, RZ, UR8, PT ;  /* 0x00000008ff007c0c */ /* 0x000fe2000bf05070 */
[----:B------:R-:W2:Y:S01]  /*7540*/  S2R R13, SR_CTAID.Y ;  /* 0x00000000000d7919 */ /* 0x000ea20000002600 */
[----:B------:R-:W-:Y:S01]  /*7550*/  ULDC UR10, c[0x0][0x150] ;  /* 0x00005400000a7ab9 */ /* 0x000fe20000000800 */
[----:B------:R-:W-:Y:S01]  /*7560*/  ULDC UR11, c[0x0][0x630] ;  /* 0x00018c00000b7ab9 */ /* 0x000fe20000000800 */
[----:B------:R-:W-:Y:S01]  /*7570*/  ISETP.NE.AND.EX P0, PT, RZ, UR9, PT, P0 ;  /* 0x00000009ff007c0c */ /* 0x000fe2000bf05300 */
[----:B------:R-:W-:Y:S01]  /*7580*/  IMAD.MOV.U32 R4, RZ, RZ, R16 ;  /* 0x000000ffff047224 */ /* 0x000fe200078e0010 */
[----:B0-----:R-:W-:-:S05]  /*7590*/  I2FP.F32.U32 R5, R15 ;  /* 0x0000000f00057245 */ /* 0x001fca0000201000 */
[----:B------:R-:W-:Y:S01]  /*75a0*/  FMUL R21, R5, UR10 ;  /* 0x0000000a05157c20 */ /* 0x000fe20008400000 */
[----:B------:R-:W-:-:S05]  /*75b0*/  IMAD.MOV.U32 R5, RZ, RZ, R17 ;  /* 0x000000ffff057224 */ /* 0x000fca00078e0011 */
[----:B--2---:R-:W-:Y:S05]  /*75c0*/  @!P0 BRA `(.L_x_175) ;  /* 0x0000000000288947 */ /* 0x004fea0003800000 */
[----:B------:R-:W-:Y:S02]  /*75d0*/  ULDC UR10, c[0x0][0x634] ;  /* 0x00018d00000a7ab9 */ /* 0x000fe40000000800 */
[----:B------:R-:W-:-:S05]  /*75e0*/  IADD3 R5, P0, R16, UR10, RZ ;  /* 0x0000000a10057c10 */ /* 0x000fca000ff1e0ff */
[----:B------:R-:W-:-:S04]  /*75f0*/  IMAD.X R19, RZ, RZ, R17, P0 ;  /* 0x000000ffff137224 */ /* 0x000fc800000e0611 */
[----:B------:R-:W-:-:S04]  /*7600*/  IMAD.WIDE.U32 R6, R19, UR8, RZ ;  /* 0x0000000813067c25 */ /* 0x000fc8000f8e00ff */
[----:B------:R-:W-:-:S04]  /*7610*/  IMAD.WIDE.U32 R6, P0, R5, UR9, R6 ;  /* 0x0000000905067c25 */ /* 0x000fc8000f800006 */
[----:B------:R-:W-:-:S04]  /*7620*/  IMAD.WIDE.U32 R4, R5, UR8, RZ ;  /* 0x0000000805047c25 */ /* 0x000fc8000f8e00ff */
[----:B------:R-:W-:Y:S01]  /*7630*/  IMAD.MOV.U32 R4, RZ, RZ, R7 ;  /* 0x000000ffff047224 */ /* 0x000fe200078e0007 */
[----:B------:R-:W-:Y:S01]  /*7640*/  IADD3 RZ, P1, R5, R6, RZ ;  /* 0x0000000605ff7210 */ /* 0x000fe20007f3e0ff */
[----:B------:R-:W-:-:S04]  /*7650*/  IMAD.X R5, RZ, RZ, RZ, P0 ;  /* 0x000000ffff057224 */ /* 0x000fc800000e06ff */
[----:B------:R-:W-:-:S08]  /*7660*/  IMAD.WIDE.U32.X R4, R19, UR9, R4, P1 ;  /* 0x0000000913047c25 */ /* 0x000fd000088e0404 */
.L_x_175:
[--C-:B------:R-:W-:Y:S01]  /*7670*/  SHF.R.U64 R14, R4, UR11, R5.reuse ;  /* 0x0000000b040e7c19 */ /* 0x100fe20008001205 */
[----:B------:R-:W0:Y:S01]  /*7680*/  F2I.U32.TRUNC.NTZ R21, R21 ;  /* 0x0000001500157305 */ /* 0x000e22000020f000 */
[----:B------:R-:W-:Y:S01]  /*7690*/  SHF.R.U32.HI R4, RZ, UR11, R5 ;  /* 0x0000000bff047c19 */ /* 0x000fe20008011605 */
[----:B------:R-:W-:Y:S01]  /*76a0*/  ULDC.64 UR8, c[0x0][0x620] ;  /* 0x0001880000087ab9 */ /* 0x000fe20000000a00 */
[----:B------:R-:W-:Y:S01]  /*76b0*/  IADD3 R7, P0, RZ, -R14, RZ ;  /* 0x8000000eff077210 */ /* 0x000fe20007f1e0ff */
[----:B------:R-:W-:Y:S01]  /*76c0*/  ULDC.64 UR10, c[0x0][0x640] ;  /* 0x00019000000a7ab9 */ /* 0x000fe20000000a00 */
[----:B------:R-:W2:Y:S03]  /*76d0*/  LDC R22, c[0x0][0x148] ;  /* 0x00005200ff167b82 */ /* 0x000ea60000000800 */
[----:B------:R-:W-:Y:S01]  /*76e0*/  IMAD.X R4, RZ, RZ, ~R4, P0 ;  /* 0x000000ffff047224 */ /* 0x000fe200000e0e04 */
[----:B------:R-:W-:-:S03]  /*76f0*/  ISETP.NE.U32.AND P0, PT, RZ, UR10, PT ;  /* 0x0000000aff007c0c */ /* 0x000fc6000bf05070 */
[----:B------:R-:W-:Y:S01]  /*7700*/  IMAD R6, R4, UR8, RZ ;  /* 0x0000000804067c24 */ /* 0x000fe2000f8e02ff */
[----:B------:R-:W-:Y:S01]  /*7710*/  ISETP.NE.AND.EX P0, PT, RZ, UR11, PT, P0 ;  /* 0x0000000bff007c0c */ /* 0x000fe2000bf05300 */
[----:B------:R-:W-:Y:S01]  /*7720*/  IMAD.WIDE.U32 R4, R7, UR8, R16 ;  /* 0x0000000807047c25 */ /* 0x000fe2000f8e0010 */
[----:B------:R-:W-:-:S03]  /*7730*/  ULDC UR8, c[0x0][0x618] ;  /* 0x0001860000087ab9 */ /* 0x000fc60000000800 */
[----:B------:R-:W-:Y:S01]  /*7740*/  IMAD R7, R7, UR9, R6 ;  /* 0x0000000907077c24 */ /* 0x000fe2000f8e0206 */
[----:B------:R-:W-:Y:S01]  /*7750*/  ULDC UR9, c[0x0][0x154] ;  /* 0x0000550000097ab9 */ /* 0x000fe20000000800 */
[----:B0-----:R-:W-:Y:S02]  /*7760*/  IMAD.MOV R6, RZ, RZ, -R21 ;  /* 0x000000ffff067224 */ /* 0x001fe400078e0a15 */
[----:B------:R-:W-:Y:S02]  /*7770*/  IMAD.IADD R5, R5, 0x1, R7 ;  /* 0x0000000105057824 */ /* 0x000fe400078e0207 */
[----:B-1----:R-:W-:Y:S01]  /*7780*/  IMAD R15, R20, R6, R15 ;  /* 0x00000006140f7224 */ /* 0x002fe200078e020f */
[----:B------:R-:W-:Y:S02]  /*7790*/  I2FP.F32.U32 R6, R13 ;  /* 0x0000000d00067245 */ /* 0x000fe40000201000 */
[--C-:B------:R-:W-:Y:S02]  /*77a0*/  SHF.R.U64 R19, R4, UR8, R5.reuse ;  /* 0x0000000804137c19 */ /* 0x100fe40008001205 */
[----:B------:R-:W-:Y:S01]  /*77b0*/  SHF.R.U32.HI R4, RZ, UR8, R5 ;  /* 0x00000008ff047c19 */ /* 0x000fe20008011605 */
[----:B------:R-:W-:Y:S01]  /*77c0*/  FMUL R6, R6, UR9 ;  /* 0x0000000906067c20 */ /* 0x000fe20008400000 */
[----:B------:R-:W-:-:S02]  /*77d0*/  ULDC UR8, c[0x0][0x608] ;  /* 0x0001820000087ab9 */ /* 0x000fc40000000800 */
[--C-:B------:R-:W-:Y:S01]  /*77e0*/  SHF.R.U64 R21, R19, UR8, R4.reuse ;  /* 0x0000000813157c19 */ /* 0x100fe20008001204 */
[----:B------:R0:W1:Y:S01]  /*77f0*/  F2I.U32.TRUNC.NTZ R24, R6 ;  /* 0x0000000600187305 */ /* 0x000062000020f000 */
[----:B------:R-:W-:Y:S01]  /*7800*/  SHF.R.U32.HI R4, RZ, UR8, R4 ;  /* 0x00000008ff047c19 */ /* 0x000fe20008011604 */
[----:B------:R-:W-:-:S03]  /*7810*/  ULDC UR8, c[0x0][0x658] ;  /* 0x0001960000087ab9 */ /* 0x000fc60000000800 */
[--C-:B------:R-:W-:Y:S02]  /*7820*/  SHF.R.U64 R20, R21, UR8, R4.reuse ;  /* 0x0000000815147c19 */ /* 0x100fe40008001204 */
[----:B------:R-:W-:-:S03]  /*7830*/  SHF.R.U32.HI R23, RZ, UR8, R4 ;  /* 0x00000008ff177c19 */ /* 0x000fc60008011604 */
[----:B------:R-:W-:Y:S02]  /*7840*/  IMAD.MOV.U32 R4, RZ, RZ, R20 ;  /* 0x000000ffff047224 */ /* 0x000fe400078e0014 */
[----:B------:R-:W-:Y:S01]  /*7850*/  IMAD.MOV.U32 R5, RZ, RZ, R23 ;  /* 0x000000ffff057224 */ /* 0x000fe200078e0017 */
[----:B0-----:R-:W-:Y:S06]  /*7860*/  @!P0 BRA `(.L_x_176) ;  /* 0x0000000000288947 */ /* 0x001fec0003800000 */
        /* <DEDUP_REMOVED lines=10> */
.L_x_176:
[----:B------:R-:W-:Y:S01]  /*7910*/  ISETP.NE.AND P0, PT, R2, 0x1, PT ;  /* 0x000000010200780c */ /* 0x000fe20003f05270 */
[----:B------:R-:W-:Y:S01]  /*7920*/  ULDC UR8, c[0x0][0x648] ;  /* 0x0001920000087ab9 */ /* 0x000fe20000000800 */
[----:B------:R-:W-:Y:S01]  /*7930*/  LOP3.LUT R21, R21, UR7, RZ, 0xc0, !PT ;  /* 0x0000000715157c12 */ /* 0x000fe2000f8ec0ff */
[----:B-1----:R-:W-:Y:S01]  /*7940*/  IMAD.MOV R24, RZ, RZ, -R24 ;  /* 0x000000ffff187224 */ /* 0x002fe200078e0a18 */
[----:B------:R-:W-:Y:S01]  /*7950*/  SHF.R.U64 R4, R4, UR8, R5 ;  /* 0x0000000804047c19 */ /* 0x000fe20008001205 */
[----:B------:R-:W-:Y:S01]  /*7960*/  ULDC UR8, c[0x0][0x638] ;  /* 0x00018e0000087ab9 */ /* 0x000fe20000000800 */
[----:B------:R-:W-:Y:S01]  /*7970*/  LOP3.LUT R19, R19, UR5, RZ, 0xc0, !PT ;  /* 0x0000000513137c12 */ /* 0x000fe2000f8ec0ff */
[----:B------:R-:W-:Y:S01]  /*7980*/  ULDC UR9, c[0x0][0x610] ;  /* 0x0001840000097ab9 */ /* 0x000fe20000000800 */
[----:B------:R-:W-:Y:S02]  /*7990*/  IMAD.MOV.U32 R6, RZ, RZ, R14 ;  /* 0x000000ffff067224 */ /* 0x000fe400078e000e */
[----:B------:R-:W-:-:S02]  /*79a0*/  IMAD.MOV R5, RZ, RZ, -R4 ;  /* 0x000000ffff057224 */ /* 0x000fc400078e0a04 */
[----:B------:R-:W-:Y:S02]  /*79b0*/  IMAD R4, R4, UR6, R21 ;  /* 0x0000000604047c24 */ /* 0x000fe4000f8e0215 */
[----:B--2---:R-:W-:Y:S02]  /*79c0*/  @P0 IMAD R15, R22, R24, R13 ;  /* 0x00000018160f0224 */ /* 0x004fe400078e020d */
[----:B------:R-:W-:Y:S01]  /*79d0*/  IMAD R20, R5, UR8, R20 ;  /* 0x0000000805147c24 */ /* 0x000fe2000f8e0214 */
[----:B------:R-:W-:Y:S01]  /*79e0*/  ULDC UR8, c[0x0][0x600] ;  /* 0x0001800000087ab9 */ /* 0x000fe20000000800 */
[----:B------:R-:W-:Y:S02]  /*79f0*/  IMAD R15, R4, UR9, R15 ;  /* 0x00000009040f7c24 */ /* 0x000fe4000f8e020f */
[----:B------:R-:W-:Y:S02]  /*7a00*/  IMAD R20, R20, UR8, R19 ;  /* 0x0000000814147c24 */ /* 0x000fe4000f8e0213 */
[----:B------:R-:W-:-:S03]  /*7a10*/  IMAD.MOV.U32 R4, RZ, RZ, 0x1 ;  /* 0x00000001ff047424 */ /* 0x000fc600078e00ff */
[----:B------:R-:W-:Y:S02]  /*7a20*/  SEL R13, R20, R15, !P0 ;  /* 0x0000000f140d7207 */ /* 0x000fe40004000000 */
[----:B------:R-:W-:-:S07]  /*7a30*/  SEL R19, R15, R20, !P0 ;  /* 0x000000140f137207 */ /* 0x000fce0004000000 */
.L_x_174:
[----:B------:R-:W-:Y:S05]  /*7a40*/  BSYNC B1 ;  /* 0x0000000000017941 */ /* 0x000fea0003800000 */
.L_x_173:
[----:B------:R-:W-:-:S13]  /*7a50*/  LOP3.LUT P0, RZ, R4, 0xff, RZ, 0xc0, !PT ;  /* 0x000000ff04ff7812 */ /* 0x000fda000780c0ff */
[----:B------:R-:W-:Y:S05]  /*7a60*/  @P0 BRA `(.L_x_177) ;  /* 0xfffffff000f80947 */ /* 0x000fea000383ffff */
[----:B------:R-:W-:Y:S05]  /*7a70*/  BSYNC B0 ;  /* 0x0000000000007941 */ /* 0x000fea0003800000 */
.L_x_166:
[----:B------:R-:W-:-:S03]  /*7a80*/  UMOV UR8, 0xffffffff ;  /* 0xffffffff00087882 */ /* 0x000fc60000000000 */
[----:B------:R-:W-:Y:S05]  /*7a90*/  BRA.DIV UR8, `(.L_x_178) ;  /* 0x0000000608147947 */ /* 0x000fea000b800000 */
[----:B------:R-:W-:-:S13]  /*7aa0*/  ELECT P6, URZ, PT ;  /* 0x00000000003f782f */ /* 0x000fda00038c0000 */
.L_x_192:
[----:B------:R-:W-:Y:S04]  /*7ab0*/  BSSY B0, `(.L_x_179) ;  /* 0x000002b000007945 */ /* 0x000fe80003800000 */
[----:B------:R-:W-:Y:S05]  /*7ac0*/  @!P6 BRA `(.L_x_180) ;  /* 0x0000000000a4e947 */ /* 0x000fea0003800000 */
[----:B------:R-:W-:-:S04]  /*7ad0*/  LOP3.LUT R18, R18, 0x2, RZ, 0xfc, !PT ;  /* 0x0000000212127812 */ /* 0x000fc800078efcff */
[----:B------:R-:W-:-:S13]  /*7ae0*/  ISETP.NE.AND P0, PT, R18, 0x3, PT ;  /* 0x000000031200780c */ /* 0x000fda0003f05270 */
[----:B------:R-:W-:Y:S05]  /*7af0*/  @!P0 BRA `(.L_x_181) ;  /* 0x0000000000048947 */ /* 0x000fea0003800000 */
[----:B------:R-:W-:Y:S01]  /*7b00*/  BPT.TRAP 0x1 ;  /* 0x000000040000795c */ /* 0x000fe20000300000 */
.L_x_181:
[----:B------:R-:W0:Y:S01]  /*7b10*/  S2R R3, SR_CgaCtaId ;  /* 0x0000000000037919 */ /* 0x000e220000008800 */
[----:B------:R-:W-:Y:S02]  /*7b20*/  MOV R0, 0x400 ;  /* 0x0000040000007802 */ /* 0x000fe40000000f00 */
[----:B------:R-:W-:Y:S02]  /*7b30*/  SHF.L.U32 R2, R10, 0x1f, RZ ;  /* 0x0000001f0a027819 */ /* 0x000fe400000006ff */
[----:B0-----:R-:W-:-:S05]  /*7b40*/  LEA R0, R3, R0, 0x18 ;  /* 0x0000000003007211 */ /* 0x001fca00078ec0ff */
[----:B------:R-:W-:-:S04]  /*7b50*/  VIADD R0, R0, 0x20 ;  /* 0x0000002000007836 */ /* 0x000fc80000000000 */
[C---:B------:R-:W-:Y:S02]  /*7b60*/  IMAD R5, R9.reuse, 0x8, R0 ;  /* 0x0000000809057824 */ /* 0x040fe400078e0200 */
[----:B------:R-:W-:Y:S02]  /*7b70*/  VIADD R9, R9, 0x1 ;  /* 0x0000000109097836 */ /* 0x000fe40000000000 */
[----:B------:R-:W0:Y:S03]  /*7b80*/  SYNCS.PHASECHK.TRANS64.TRYWAIT P0, [R5+URZ], R2 ;  /* 0x00000002050075a7 */ /* 0x000e26000800017f */
[----:B------:R-:W-:-:S04]  /*7b90*/  ISETP.NE.AND P1, PT, R9, 0x4, PT ;  /* 0x000000040900780c */ /* 0x000fc80003f25270 */
[----:B------:R-:W-:Y:S02]  /*7ba0*/  SEL R3, RZ, 0x1, P1 ;  /* 0x00000001ff037807 */ /* 0x000fe40000800000 */
[----:B------:R-:W-:Y:S02]  /*7bb0*/  SEL R9, R9, RZ, P1 ;  /* 0x000000ff09097207 */ /* 0x000fe40000800000 */
[----:B------:R-:W-:-:S03]  /*7bc0*/  LOP3.LUT R10, R10, R3, RZ, 0x3c, !PT ;  /* 0x000000030a0a7212 */ /* 0x000fc600078e3cff */
[----:B------:R-:W-:Y:S01]  /*7bd0*/  IMAD R7, R9, 0x8, R0 ;  /* 0x0000000809077824 */ /* 0x000fe200078e0200 */
[----:B------:R-:W-:Y:S01]  /*7be0*/  SHF.L.U32 R4, R10, 0x1f, RZ ;  /* 0x0000001f0a047819 */ /* 0x000fe200000006ff */
[----:B0-----:R-:W-:Y:S06]  /*7bf0*/  @!P0 BRA `(.L_x_182) ;  /* 0x0000000000dc8947 */ /* 0x001fec0003800000 */
.L_x_193:
[----:B------:R-:W1:Y:S01]  /*7c00*/  SYNCS.PHASECHK.TRANS64.TRYWAIT P0, [R7+URZ], R4 ;  /* 0x00000004070075a7 */ /* 0x000e62000800017f */
[----:B0-----:R-:W-:-:S05]  /*7c10*/  VIADD R2, R9, 0x1 ;  /* 0x0000000109027836 */ /* 0x001fca0000000000 */
[----:B------:R-:W-:-:S04]  /*7c20*/  ISETP.NE.AND P1, PT, R2, 0x4, PT ;  /* 0x000000040200780c */ /* 0x000fc80003f25270 */
[----:B------:R-:W-:Y:S02]  /*7c30*/  SEL R3, RZ, 0x1, P1 ;  /* 0x00000001ff037807 */ /* 0x000fe40000800000 */
[----:B------:R-:W-:Y:S02]  /*7c40*/  SEL R9, R2, RZ, P1 ;  /* 0x000000ff02097207 */ /* 0x000fe40000800000 */
[----:B------:R-:W-:-:S03]  /*7c50*/  LOP3.LUT R11, R10, R3, RZ, 0x3c, !PT ;  /* 0x000000030a0b7212 */ /* 0x000fc600078e3cff */
[----:B------:R-:W-:Y:S01]  /*7c60*/  IMAD R6, R9, 0x8, R0 ;  /* 0x0000000809067824 */ /* 0x000fe200078e0200 */
[----:B------:R-:W-:Y:S01]  /*7c70*/  SHF.L.U32 R5, R11, 0x1f, RZ ;  /* 0x0000001f0b057819 */ /* 0x000fe200000006ff */
[----:B-1----:R-:W-:Y:S06]  /*7c80*/  @!P0 BRA `(.L_x_183) ;  /* 0x0000000000cc8947 */ /* 0x002fec0003800000 */
.L_x_194:
[----:B------:R-:W1:Y:S01]  /*7c90*/  SYNCS.PHASECHK.TRANS64.TRYWAIT P0, [R6+URZ], R5 ;  /* 0x00000005060075a7 */ /* 0x000e62000800017f */
[----:B------:R-:W-:-:S05]  /*7ca0*/  VIADD R2, R9, 0x1 ;  /* 0x0000000109027836 */ /* 0x000fca0000000000 */
[----:B------:R-:W-:-:S04]  /*7cb0*/  ISETP.NE.AND P1, PT, R2, 0x4, PT ;  /* 0x000000040200780c */ /* 0x000fc80003f25270 */
[----:B0-----:R-:W-:Y:S02]  /*7cc0*/  SEL R4, RZ, 0x1, P1 ;  /* 0x00000001ff047807 */ /* 0x001fe40000800000 */
[----:B------:R-:W-:Y:S02]  /*7cd0*/  SEL R3, R2, RZ, P1 ;  /* 0x000000ff02037207 */ /* 0x000fe40000800000 */
[----:B------:R-:W-:Y:S01]  /*7ce0*/  LOP3.LUT R4, R11, R4, RZ, 0x3c, !PT ;  /* 0x000000040b047212 */ /* 0x000fe200078e3cff */
[----:B-1----:R-:W-:Y:S06]  /*7cf0*/  @!P0 BRA `(.L_x_184) ;  /* 0x0000000000c48947 */ /* 0x002fec0003800000 */
.L_x_195:
[----:B------:R-:W-:Y:S01]  /*7d00*/  IMAD R3, R3, 0x8, R0 ;  /* 0x0000000803037824 */ /* 0x000fe200078e0200 */
[----:B------:R-:W-:-:S07]  /*7d10*/  SHF.L.U32 R0, R4, 0x1f, RZ ;  /* 0x0000001f04007819 */ /* 0x000fce00000006ff */
.L_x_185:
[----:B-1----:R1:W2:Y:S02]  /*7d20*/  SYNCS.PHASECHK.TRANS64.TRYWAIT P0, [R3+URZ], R0 ;  /* 0x00000000030075a7 */ /* 0x0022a4000800017f */
[----:B--2---:R-:W-:Y:S05]  /*7d30*/  @!P0 NANOSLEEP.SYNCS 0x989680 ;  /* 0x009896800000895d */ /* 0x004fea0003900000 */
[----:B------:R-:W2:Y:S02]  /*7d40*/  @!P0 SYNCS.PHASECHK.TRANS64 P0, [R3+URZ], R0 ;  /* 0x00000000030085a7 */ /* 0x000ea4000800007f */
[----:B--2---:R-:W-:Y:S05]  /*7d50*/  @!P0 BRA `(.L_x_185) ;  /* 0xfffffffc00f08947 */ /* 0x004fea000383ffff */
.L_x_180:
[----:B------:R-:W-:Y:S05]  /*7d60*/  BSYNC B0 ;  /* 0x0000000000007941 */ /* 0x000fea0003800000 */
.L_x_179:
[----:B------:R-:W-:Y:S05]  /*7d70*/  EXIT ;  /* 0x000000000000794d */ /* 0x000fea0003800000 */
.L_x_21:
[----:B-1----:R1:W2:Y:S02]  /*7d80*/  SYNCS.PHASECHK.TRANS64.TRYWAIT P1, [R3+URZ], R0 ;  /* 0x00000000030075a7 */ /* 0x0022a4000802017f */
[----:B--2---:R-:W-:Y:S05]  /*7d90*/  @!P1 NANOSLEEP.SYNCS 0x989680 ;  /* 0x009896800000995d */ /* 0x004fea0003900000 */
[----:B------:R-:W2:Y:S02]  /*7da0*/  @!P1 SYNCS.PHASECHK.TRANS64 P1, [R3+URZ], R0 ;  /* 0x00000000030095a7 */ /* 0x000ea4000802007f */
[----:B--2---:R-:W-:Y:S05]  /*7db0*/  @!P1 BRA `(.L_x_21) ;  /* 0xfffffffc00f09947 */ /* 0x004fea000383ffff */
[----:B------:R-:W-:Y:S05]  /*7dc0*/  BRA `(.L_x_20) ;  /* 0xffffff9800587947 */ /* 0x000fea000383ffff */
.L_x_26:
[----:B-1----:R1:W2:Y:S02]  /*7dd0*/  SYNCS.PHASECHK.TRANS64.TRYWAIT P1, [R5+URZ], R4 ;  /* 0x00000004050075a7 */ /* 0x0022a4000802017f */
[----:B--2---:R-:W-:Y:S05]  /*7de0*/  @!P1 NANOSLEEP.SYNCS 0x989680 ;  /* 0x009896800000995d */ /* 0x004fea0003900000 */
[----:B------:R-:W2:Y:S02]  /*7df0*/  @!P1 SYNCS.PHASECHK.TRANS64 P1, [R5+URZ], R4 ;  /* 0x00000004050095a7 */ /* 0x000ea4000802007f */
[----:B--2---:R-:W-:Y:S05]  /*7e00*/  @!P1 BRA `(.L_x_26) ;  /* 0xfffffffc00f09947 */ /* 0x004fea000383ffff */
[----:B------:R-:W-:Y:S05]  /*7e10*/  BRA `(.L_x_25) ;  /* 0xffffff9c00347947 */ /* 0x000fea000383ffff */
.L_x_167:
[----:B------:R-:W-:Y:S01]  /*7e20*/  BSSY B1, `(.L_x_186) ;  /* 0x0000006000017945 */ /* 0x000fe20003800000 */
[----:B------:R-:W-:-:S07]  /*7e30*/  IMAD.MOV.U32 R15, RZ, RZ, -0x1 ;  /* 0xffffffffff0f7424 */ /* 0x000fce00078e00ff */
[----:B------:R-:W-:Y:S05]  /*7e40*/  WARPSYNC.COLLECTIVE R15, `(.L_x_187) ;  /* 0x000000000f0c7348 */ /* 0x000fea0003c00000 */
[----:B------:R-:W-:Y:S02]  /*7e50*/  ELECT P6, UR62, PT ;  /* 0x00000000003e782f */ /* 0x000fe400038c0000 */
[----:B------:R-:W-:Y:S01]  /*7e60*/  MOV R14, UR62 ;  /* 0x0000003e000e7c02 */ /* 0x000fe20008000f00 */
[----:B------:R-:W-:Y:S10]  /*7e70*/  ENDCOLLECTIVE ;  /* 0x000000000000791b */ /* 0x000ff40003800000 */
.L_x_187:
[----:B------:R-:W-:Y:S05]  /*7e80*/  BSYNC B1 ;  /* 0x0000000000017941 */ /* 0x000fea0003800000 */
.L_x_186:
[----:B------:R-:W-:Y:S05]  /*7e90*/  BRA `(.L_x_188) ;  /* 0xffffffec00f87947 */ /* 0x000fea000383ffff */
.L_x_170:
[----:B0-----:R0:W1:Y:S02]  /*7ea0*/  SYNCS.PHASECHK.TRANS64.TRYWAIT P0, [R20+URZ+0x20], R13 ;  /* 0x0000200d140075a7 */ /* 0x001064000800017f */
[----:B-1----:R-:W-:Y:S05]  /*7eb0*/  @!P0 NANOSLEEP.SYNCS 0x989680 ;  /* 0x009896800000895d */ /* 0x002fea0003900000 */
[----:B------:R-:W1:Y:S02]  /*7ec0*/  @!P0 SYNCS.PHASECHK.TRANS64 P0, [R20+URZ+0x20], R13 ;  /* 0x0000200d140085a7 */ /* 0x000e64000800007f */
[----:B-1----:R-:W-:Y:S05]  /*7ed0*/  @!P0 BRA `(.L_x_170) ;  /* 0xfffffffc00f08947 */ /* 0x002fea000383ffff */
[----:B------:R-:W-:Y:S05]  /*7ee0*/  BRA `(.L_x_189) ;  /* 0xfffffff000407947 */ /* 0x000fea000383ffff */
.L_x_178:
[----:B------:R-:W-:Y:S01]  /*7ef0*/  BSSY B0, `(.L_x_190) ;  /* 0x0000006000007945 */ /* 0x000fe20003800000 */
[----:B------:R-:W-:-:S07]  /*7f00*/  IMAD.MOV.U32 R15, RZ, RZ, -0x1 ;  /* 0xffffffffff0f7424 */ /* 0x000fce00078e00ff */
[----:B------:R-:W-:Y:S05]  /*7f10*/  WARPSYNC.COLLECTIVE R15, `(.L_x_191) ;  /* 0x000000000f0c7348 */ /* 0x000fea0003c00000 */
[----:B------:R-:W-:Y:S02]  /*7f20*/  ELECT P6, UR62, PT ;  /* 0x00000000003e782f */ /* 0x000fe400038c0000 */
[----:B------:R-:W-:Y:S01]  /*7f30*/  MOV R14, UR62 ;  /* 0x0000003e000e7c02 */ /* 0x000fe20008000f00 */
[----:B------:R-:W-:Y:S10]  /*7f40*/  ENDCOLLECTIVE ;  /* 0x000000000000791b */ /* 0x000ff40003800000 */
.L_x_191:
[----:B------:R-:W-:Y:S05]  /*7f50*/  BSYNC B0 ;  /* 0x0000000000007941 */ /* 0x000fea0003800000 */
.L_x_190:
[----:B------:R-:W-:Y:S05]  /*7f60*/  BRA `(.L_x_192) ;  /* 0xfffffff800d07947 */ /* 0x000fea000383ffff */
.L_x_182:
[----:B0-----:R0:W1:Y:S02]  /*7f70*/  SYNCS.PHASECHK.TRANS64.TRYWAIT P0, [R5+URZ], R2 ;  /* 0x00000002050075a7 */ /* 0x001064000800017f */
[----:B-1----:R-:W-:Y:S05]  /*7f80*/  @!P0 NANOSLEEP.SYNCS 0x989680 ;  /* 0x009896800000895d */ /* 0x002fea0003900000 */
[----:B------:R-:W1:Y:S02]  /*7f90*/  @!P0 SYNCS.PHASECHK.TRANS64 P0, [R5+URZ], R2 ;  /* 0x00000002050085a7 */ /* 0x000e64000800007f */
[----:B-1----:R-:W-:Y:S05]  /*7fa0*/  @!P0 BRA `(.L_x_182) ;  /* 0xfffffffc00f08947 */ /* 0x002fea000383ffff */
[----:B------:R-:W-:Y:S05]  /*7fb0*/  BRA `(.L_x_193) ;  /* 0xfffffffc00107947 */ /* 0x000fea000383ffff */
.L_x_183:
[----:B0-----:R0:W1:Y:S02]  /*7fc0*/  SYNCS.PHASECHK.TRANS64.TRYWAIT P0, [R7+URZ], R4 ;  /* 0x00000004070075a7 */ /* 0x001064000800017f */
[----:B-1----:R-:W-:Y:S05]  /*7fd0*/  @!P0 NANOSLEEP.SYNCS 0x989680 ;  /* 0x009896800000895d */ /* 0x002fea0003900000 */
[----:B------:R-:W1:Y:S02]  /*7fe0*/  @!P0 SYNCS.PHASECHK.TRANS64 P0, [R7+URZ], R4 ;  /* 0x00000004070085a7 */ /* 0x000e64000800007f */
[----:B-1----:R-:W-:Y:S05]  /*7ff0*/  @!P0 BRA `(.L_x_183) ;  /* 0xfffffffc00f08947 */ /* 0x002fea000383ffff */
[----:B------:R-:W-:Y:S05]  /*8000*/  BRA `(.L_x_194) ;  /* 0xfffffffc00207947 */ /* 0x000fea000383ffff */
.L_x_184:
[----:B0-----:R0:W1:Y:S02]  /*8010*/  SYNCS.PHASECHK.TRANS64.TRYWAIT P0, [R6+URZ], R5 ;  /* 0x00000005060075a7 */ /* 0x001064000800017f */
[----:B-1----:R-:W-:Y:S05]  /*8020*/  @!P0 NANOSLEEP.SYNCS 0x989680 ;  /* 0x009896800000895d */ /* 0x002fea0003900000 */
[----:B------:R-:W1:Y:S02]  /*8030*/  @!P0 SYNCS.PHASECHK.TRANS64 P0, [R6+URZ], R5 ;  /* 0x00000005060085a7 */ /* 0x000e64000800007f */
[----:B-1----:R-:W-:Y:S05]  /*8040*/  @!P0 BRA `(.L_x_184) ;  /* 0xfffffffc00f08947 */ /* 0x002fea000383ffff */
[----:B------:R-:W-:Y:S05]  /*8050*/  BRA `(.L_x_195) ;  /* 0xfffffffc00287947 */ /* 0x000fea000383ffff */
.L_x_196:
[----:B------:R-:W-:-:S00]  /*8060*/  BRA `(.L_x_196) ;  /* 0xfffffffc00fc7947 */ /* 0x000fc0000383ffff */
[----:B------:R-:W-:-:S00]  /*8070*/  NOP ;  /* 0x0000000000007918 */ /* 0x000fc00000000000 */
        /* <DEDUP_REMOVED lines=8> */
.L_x_197:


//--------------------- .nv.global.init           --------------------------
	.section	.nv.global.init,"aw",@progbits
.nv.global.init:
	.type		$str$22,@object
	.size		$str$22,($str$23 - $str$22)
$str$22:
        /*0000*/ 	.byte	0x6b, 0x5f, 0x74, 0x69, 0x6c, 0x65, 0x5f, 0x63, 0x6f, 0x75, 0x6e, 0x74, 0x20, 0x3e, 0x3d, 0x20
        /*0010*/ 	.byte	0x31, 0x00
	.type		$str$23,@object
	.size		$str$23,(__unnamed_1 - $str$23)
$str$23:
        /*0012*/ 	.byte	0x2f, 0x74, 0x6d, 0x70, 0x2f, 0x63, 0x75, 0x74, 0x6c, 0x61, 0x73, 0x73, 0x5f, 0x73, 0x77, 0x65
        /*0022*/ 	.byte	0x65, 0x70, 0x5f, 0x73, 0x72, 0x63, 0x2f, 0x69, 0x6e, 0x63, 0x6c, 0x75, 0x64, 0x65, 0x2f, 0x63
        /*0032*/ 	.byte	0x75, 0x74, 0x6c, 0x61, 0x73, 0x73, 0x2f, 0x67, 0x65, 0x6d, 0x6d, 0x2f, 0x63, 0x6f, 0x6c, 0x6c
        /*0042*/ 	.byte	0x65, 0x63, 0x74, 0x69, 0x76, 0x65, 0x2f, 0x73, 0x6d, 0x39, 0x30, 0x5f, 0x6d, 0x6d, 0x61, 0x5f
        /*0052*/ 	.byte	0x74, 0x6d, 0x61, 0x5f, 0x67, 0x6d, 0x6d, 0x61, 0x5f, 0x73, 0x73, 0x5f, 0x77, 0x61, 0x72, 0x70
        /*0062*/ 	.byte	0x73, 0x70, 0x65, 0x63, 0x69, 0x61, 0x6c, 0x69, 0x7a, 0x65, 0x64, 0x2e, 0x68, 0x70, 0x70, 0x00
	.type		__unnamed_1,@object
	.size		__unnamed_1,(.L_0 - __unnamed_1)
__unnamed_1:
        /*0072*/ 	.byte	0x76, 0x6f, 0x69, 0x64, 0x20, 0x63, 0x75, 0x74, 0x6c, 0x61, 0x73, 0x73, 0x3a, 0x3a, 0x67, 0x65
        /* <DEDUP_REMOVED lines=180> */
        /*0bc2*/ 	.byte	0x6e, 0x74, 0x69, 0x74, 0x79, 0x5d, 0x00
.L_0:


//--------------------- .nv.shared._ZN7cutlass13device_kernelINS_4gemm6kernel13GemmUniversalIN4cute5tupleIJiiiiEEENS1_10collective13CollectiveMmaINS1_34MainloopSm90TmaGmmaWarpSpecializedILi4ENS5_IJNS4_1CILi1EEENSA_ILi2EEESB_EEENS1_35KernelTmaWarpSpecializedCooperativeEEENS5_IJNSA_ILi128EEESG_NSA_ILi64EEEEEENS_6half_tENS5_IJSB_llEEESJ_SK_NS4_8TiledMMAINS4_8MMA_AtomIJNS4_4SM904GMMA26MMA_64x128x16_F32F16F16_SSILNSO_5MajorE1ELSQ_1ELNSO_7ScaleInE1ELSR_1EEEEEENS4_6LayoutINS5_IJSC_SB_SB_EEENS5_IJSB_NSA_ILi0EEESW_EEEEENS5_IJNS4_10UnderscoreESZ_SZ_EEEEENS4_23SM90_TMA_LOAD_MULTICASTENS4_14ComposedLayoutINS4_7SwizzleILi3ELi4ELi3EEENS4_18smem_ptr_flag_bitsILi16EEENSU_INS5_IJSH_NSA_ILi8EEEEEENS5_IJSB_SH_EEEEEEEvNS4_8identityENS4_13SM90_TMA_LOADES1C_vS1D_EENS_8epilogue10collective6detail29Sm90TmaWarpSpecializedAdapterINS1H_15DefaultEpilogueISJ_NS5_IJlSB_lEEES1L_NS1G_6thread17LinearCombinationISJ_Li1EffLNS1M_9ScaleType4KindE0ELNS_15FloatRoundStyleE2ESJ_EENS1_15EpilogueDefaultEEEEEvvEEEEvNT_6ParamsE --------------------------
	.section	.nv.shared._ZN7cutlass13device_kernelINS_4gemm6kernel13GemmUniversalIN4cute5tupleIJiiiiEEENS1_10collective13CollectiveMmaINS1_34MainloopSm90TmaGmmaWarpSpecializedILi4ENS5_IJNS4_1CILi1EEENSA_ILi2EEESB_EEENS1_35KernelTmaWarpSpecializedCooperativeEEENS5_IJNSA_ILi128EEESG_NSA_ILi64EEEEEENS_6half_tENS5_IJSB_llEEESJ_SK_NS4_8TiledMMAINS4_8MMA_AtomIJNS4_4SM904GMMA26MMA_64x128x16_F32F16F16_SSILNSO_5MajorE1ELSQ_1ELNSO_7ScaleInE1ELSR_1EEEEEENS4_6LayoutINS5_IJSC_SB_SB_EEENS5_IJSB_NSA_ILi0EEESW_EEEEENS5_IJNS4_10UnderscoreESZ_SZ_EEEEENS4_23SM90_TMA_LOAD_MULTICASTENS4_14ComposedLayoutINS4_7SwizzleILi3ELi4ELi3EEENS4_18smem_ptr_flag_bitsILi16EEENSU_INS5_IJSH_NSA_ILi8EEEEEENS5_IJSB_SH_EEEEEEEvNS4_8identityENS4_13SM90_TMA_LOADES1C_vS1D_EENS_8epilogue10collective6detail29Sm90TmaWarpSpecializedAdapterINS1H_15DefaultEpilogueISJ_NS5_IJlSB_lEEES1L_NS1G_6thread17LinearCombinationISJ_Li1EffLNS1M_9ScaleType4KindE0ELNS_15FloatRoundStyleE2ESJ_EENS1_15EpilogueDefaultEEEEEvvEEEEvNT_6ParamsE,"aw",@nobits
	.sectionflags	@""
	.align	16
	.zero		1024


//--------------------- .nv.shared.reserved.0     --------------------------
	.section	.nv.shared.reserved.0,"aw",@nobits
	.weak		__nv_reservedSMEM_offset_0_alias
	.size		__nv_reservedSMEM_offset_0_alias, 0, 0
	.other		__nv_reservedSMEM_offset_0_alias,@"STO_CUDA_RESERVED_SHARED STV_DEFAULT"
__nv_reservedSMEM_offset_0_alias:
	.zero		0


//--------------------- .nv.global                --------------------------
	.section	.nv.global,"aw",@nobits
.nv.global:
	.type		_ZN40_INTERNAL_c228cdda_4_k_cu_8fef7772_365484cute1_E,@object
	.size		_ZN40_INTERNAL_c228cdda_4_k_cu_8fef7772_365484cute1_E,(_ZN40_INTERNAL_c228cdda_4_k_cu_8fef7772_365484cuda3std3__45__cpo6cbeginE - _ZN40_INTERNAL_c228cdda_4_k_cu_8fef7772_365484cute1_E)
_ZN40_INTERNAL_c228cdda_4_k_cu_8fef7772_365484cute1_E:
	.zero		1
	.type		_ZN40_INTERNAL_c228cdda_4_k_cu_8fef7772_365484cuda3std3__45__cpo6cbeginE,@object
	.size		_ZN40_INTERNAL_c228cdda_4_k_cu_8fef7772_365484cuda3std3__45__cpo6cbeginE,(_ZN40_INTERNAL_c228cdda_4_k_cu_8fef7772_365484cuda3std3__48in_placeE - _ZN40_INTERNAL_c228cdda_4_k_cu_8fef7772_365484cuda3std3__45__cpo6cbeginE)
_ZN40_INTERNAL_c228cdda_4_k_cu_8fef7772_365484cuda3std3__45__cpo6cbeginE:
	.zero		1
	.type		_ZN40_INTERNAL_c228cdda_4_k_cu_8fef7772_365484cuda3std3__48in_placeE,@object
	.size		_ZN40_INTERNAL_c228cdda_4_k_cu_8fef7772_365484cuda3std3__48in_placeE,(_ZN40_INTERNAL_c228cdda_4_k_cu_8fef7772_365484cuda3std6ranges3__45__cpo9iter_moveE - _ZN40_INTERNAL_c228cdda_4_k_cu_8fef7772_365484cuda3std3__48in_placeE)
_ZN40_INTERNAL_c228cdda_4_k_cu_8fef7772_365484cuda3std3__48in_placeE:
	.zero		1
	.type		_ZN40_INTERNAL_c228cdda_4_k_cu_8fef7772_365484cuda3std6ranges3__45__cpo9iter_moveE,@object
	.size		_ZN40_INTERNAL_c228cdda_4_k_cu_8fef7772_365484cuda3std6ranges3__45__cpo9iter_moveE,(_ZN40_INTERNAL_c228cdda_4_k_cu_8fef7772_365484cuda3std3__45__cpo5beginE - _ZN40_INTERNAL_c228cdda_4_k_cu_8fef7772_365484cuda3std6ranges3__45__cpo9iter_moveE)
_ZN40_INTERNAL_c228cdda_4_k_cu_8fef7772_365484cuda3std6ranges3__45__cpo9iter_moveE:
	.zero		1
	.type		_ZN40_INTERNAL_c228cdda_4_k_cu_8fef7772_365484cuda3std3__45__cpo5beginE,@object
	.size		_ZN40_INTERNAL_c228cdda_4_k_cu_8fef7772_365484cuda3std3__45__cpo5beginE,(_ZN40_INTERNAL_c228cdda_4_k_cu_8fef7772_365484cuda3std3__442_GLOBAL__N__c228cdda_4_k_cu_8fef7772_365486ignoreE - _ZN40_INTERNAL_c228cdda_4_k_cu_8fef7772_365484cuda3std3__45__cpo5beginE)
_ZN40_INTERNAL_c228cdda_4_k_cu_8fef7772_365484cuda3std3__45__cpo5beginE:
	.zero		1
	.type		_ZN40_INTERNAL_c228cdda_4_k_cu_8fef7772_365484cuda3std3__442_GLOBAL__N__c228cdda_4_k_cu_8fef7772_365486ignoreE,@object
	.size		_ZN40_INTERNAL_c228cdda_4_k_cu_8fef7772_365484cuda3std3__442_GLOBAL__N__c228cdda_4_k_cu_8fef7772_365486ignoreE,(_ZN40_INTERNAL_c228cdda_4_k_cu_8fef7772_365484cute7productE - _ZN40_INTERNAL_c228cdda_4_k_cu_8fef7772_365484cuda3std3__442_GLOBAL__N__c228cdda_4_k_cu_8fef7772_365486ignoreE)
_ZN40_INTERNAL_c228cdda_4_k_cu_8fef7772_365484cuda3std3__442_GLOBAL__N__c228cdda_4_k_cu_8fef7772_365486ignoreE:
	.zero		1
	.type		_ZN40_INTERNAL_c228cdda_4_k_cu_8fef7772_365484cute7productE,@object
	.size		_ZN40_INTERNAL_c228cdda_4_k_cu_8fef7772_365484cute7productE,(_ZN40_INTERNAL_c228cdda_4_k_cu_8fef7772_365484cuda3std3__45__cpo3endE - _ZN40_INTERNAL_c228cdda_4_k_cu_8fef7772_365484cute7productE)
_ZN40_INTERNAL_c228cdda_4_k_cu_8fef7772_365484cute7productE:
	.zero		1
	.type		_ZN40_INTERNAL_c228cdda_4_k_cu_8fef7772_365484cuda3std3__45__cpo3endE,@object
	.size		_ZN40_INTERNAL_c228cdda_4_k_cu_8fef7772_365484cuda3std3__45__cpo3endE,(_ZN40_INTERNAL_c228cdda_4_k_cu_8fef7772_365484cuda3std3__419piecewise_constructE - _ZN40_INTERNAL_c228cdda_4_k_cu_8fef7772_365484cuda3std3__45__cpo3endE)
_ZN40_INTERNAL_c228cdda_4_k_cu_8fef7772_365484cuda3std3__45__cpo3endE:
	.zero		1
	.type		_ZN40_INTERNAL_c228cdda_4_k_cu_8fef7772_365484cuda3std3__419piecewise_constructE,@object
	.size		_ZN40_INTERNAL_c228cdda_4_k_cu_8fef7772_365484cuda3std3__419piecewise_constructE,(_ZN40_INTERNAL_c228cdda_4_k_cu_8fef7772_365484cuda3std3__45__cpo4cendE - _ZN40_INTERNAL_c228cdda_4_k_cu_8fef7772_365484cuda3std3__419piecewise_constructE)
_ZN40_INTERNAL_c228cdda_4_k_cu_8fef7772_365484cuda3std3__419piecewise_constructE:
	.zero		1
	.type		_ZN40_INTERNAL_c228cdda_4_k_cu_8fef7772_365484cuda3std3__45__cpo4cendE,@object
	.size		_ZN40_INTERNAL_c228cdda_4_k_cu_8fef7772_365484cuda3std3__45__cpo4cendE,(_ZN40_INTERNAL_c228cdda_4_k_cu_8fef7772_365484cuda3std6ranges3__45__cpo4swapE - _ZN40_INTERNAL_c228cdda_4_k_cu_8fef7772_365484cuda3std3__45__cpo4cendE)
_ZN40_INTERNAL_c228cdda_4_k_cu_8fef7772_365484cuda3std3__45__cpo4cendE:
	.zero		1
	.type		_ZN40_INTERNAL_c228cdda_4_k_cu_8fef7772_365484cuda3std6ranges3__45__cpo4swapE,@object
	.size		_ZN40_INTERNAL_c228cdda_4_k_cu_8fef7772_365484cuda3std6ranges3__45__cpo4swapE,(.L_8 - _ZN40_INTERNAL_c228cdda_4_k_cu_8fef7772_365484cuda3std6ranges3__45__cpo4swapE)
_ZN40_INTERNAL_c228cdda_4_k_cu_8fef7772_365484cuda3std6ranges3__45__cpo4swapE:
	.zero		1
.L_8:


//--------------------- .nv.constant0._ZN7cutlass13device_kernelINS_4gemm6kernel13GemmUniversalIN4cute5tupleIJiiiiEEENS1_10collective13CollectiveMmaINS1_34MainloopSm90TmaGmmaWarpSpecializedILi4ENS5_IJNS4_1CILi1EEENSA_ILi2EEESB_EEENS1_35KernelTmaWarpSpecializedCooperativeEEENS5_IJNSA_ILi128EEESG_NSA_ILi64EEEEEENS_6half_tENS5_IJSB_llEEESJ_SK_NS4_8TiledMMAINS4_8MMA_AtomIJNS4_4SM904GMMA26MMA_64x128x16_F32F16F16_SSILNSO_5MajorE1ELSQ_1ELNSO_7ScaleInE1ELSR_1EEEEEENS4_6LayoutINS5_IJSC_SB_SB_EEENS5_IJSB_NSA_ILi0EEESW_EEEEENS5_IJNS4_10UnderscoreESZ_SZ_EEEEENS4_23SM90_TMA_LOAD_MULTICASTENS4_14ComposedLayoutINS4_7SwizzleILi3ELi4ELi3EEENS4_18smem_ptr_flag_bitsILi16EEENSU_INS5_IJSH_NSA_ILi8EEEEEENS5_IJSB_SH_EEEEEEEvNS4_8identityENS4_13SM90_TMA_LOADES1C_vS1D_EENS_8epilogue10collective6detail29Sm90TmaWarpSpecializedAdapterINS1H_15DefaultEpilogueISJ_NS5_IJlSB_lEEES1L_NS1G_6thread17LinearCombinationISJ_Li1EffLNS1M_9ScaleType4KindE0ELNS_15FloatRoundStyleE2ESJ_EENS1_15EpilogueDefaultEEEEEvvEEEEvNT_6ParamsE --------------------------
	.section	.nv.constant0._ZN7cutlass13device_kernelINS_4gemm6kernel13GemmUniversalIN4cute5tupleIJiiiiEEENS1_10collective13CollectiveMmaINS1_34MainloopSm90TmaGmmaWarpSpecializedILi4ENS5_IJNS4_1CILi1EEENSA_ILi2EEESB_EEENS1_35KernelTmaWarpSpecializedCooperativeEEENS5_IJNSA_ILi128EEESG_NSA_ILi64EEEEEENS_6half_tENS5_IJSB_llEEESJ_SK_NS4_8TiledMMAINS4_8MMA_AtomIJNS4_4SM904GMMA26MMA_64x128x16_F32F16F16_SSILNSO_5MajorE1ELSQ_1ELNSO_7ScaleInE1ELSR_1EEEEEENS4_6LayoutINS5_IJSC_SB_SB_EEENS5_IJSB_NSA_ILi0EEESW_EEEEENS5_IJNS4_10UnderscoreESZ_SZ_EEEEENS4_23SM90_TMA_LOAD_MULTICASTENS4_14ComposedLayoutINS4_7SwizzleILi3ELi4ELi3EEENS4_18smem_ptr_flag_bitsILi16EEENSU_INS5_IJSH_NSA_ILi8EEEEEENS5_IJSB_SH_EEEEEEEvNS4_8identityENS4_13SM90_TMA_LOADES1C_vS1D_EENS_8epilogue10collective6detail29Sm90TmaWarpSpecializedAdapterINS1H_15DefaultEpilogueISJ_NS5_IJlSB_lEEES1L_NS1G_6thread17LinearCombinationISJ_Li1EffLNS1M_9ScaleType4KindE0ELNS_15FloatRoundStyleE2ESJ_EENS1_15EpilogueDefaultEEEEEvvEEEEvNT_6ParamsE,"a",@progbits
	.sectionflags	@""
	.align	4
.nv.constant0._ZN7cutlass13device_kernelINS_4gemm6kernel13GemmUniversalIN4cute5tupleIJiiiiEEENS1_10collective13CollectiveMmaINS1_34MainloopSm90TmaGmmaWarpSpecializedILi4ENS5_IJNS4_1CILi1EEENSA_ILi2EEESB_EEENS1_35KernelTmaWarpSpecializedCooperativeEEENS5_IJNSA_ILi128EEESG_NSA_ILi64EEEEEENS_6half_tENS5_IJSB_llEEESJ_SK_NS4_8TiledMMAINS4_8MMA_AtomIJNS4_4SM904GMMA26MMA_64x128x16_F32F16F16_SSILNSO_5MajorE1ELSQ_1ELNSO_7ScaleInE1ELSR_1EEEEEENS4_6LayoutINS5_IJSC_SB_SB_EEENS5_IJSB_NSA_ILi0EEESW_EEEEENS5_IJNS4_10UnderscoreESZ_SZ_EEEEENS4_23SM90_TMA_LOAD_MULTICASTENS4_14ComposedLayoutINS4_7SwizzleILi3ELi4ELi3EEENS4_18smem_ptr_flag_bitsILi16EEENSU_INS5_IJSH_NSA_ILi8EEEEEENS5_IJSB_SH_EEEEEEEvNS4_8identityENS4_13SM90_TMA_LOADES1C_vS1D_EENS_8epilogue10collective6detail29Sm90TmaWarpSpecializedAdapterINS1H_15DefaultEpilogueISJ_NS5_IJlSB_lEEES1L_NS1G_6thread17LinearCombinationISJ_Li1EffLNS1M_9ScaleType4KindE0ELNS_15FloatRoundStyleE2ESJ_EENS1_15EpilogueDefaultEEEEEvvEEEEvNT_6ParamsE:
	.zero		1664


//--------------------- SYMBOLS --------------------------

	.type		.nv.reservedSmem.offset0,@object
	.size		.nv.reservedSmem.offset0,0x4
	.type		__assertfail,@function
